	.target	sm_90a

	.elftype	@"ET_EXEC"


//--------------------- .note.nv.tkinfo           --------------------------
	.section	.note.nv.tkinfo,"",@"SHT_NOTE"
	.sectionflags	@"SHF_NOTE_NV_TKINFO"
	.tkinfo
        /*0018*/ 	.word	0x00000002
        /*0030*/ 	.string	""
        /*0030*/ 	.string	"ptxas"
        /*0030*/ 	.string	"Cuda compilation tools, release 13.0, V13.0.88"
        /*0030*/ 	.string	"Build cuda_13.0.r13.0/compiler.36424714_0"
        /*0030*/ 	.string	"-arch sm_90a -m 64 "



//--------------------- .note.nv.cuinfo           --------------------------
	.section	.note.nv.cuinfo,"",@"SHT_NOTE"
	.sectionflags	@"SHF_NOTE_NV_CUINFO"
        /*0018*/ 	.short	0x0002
        /*001a*/ 	.short	0x005a
        /*001c*/ 	.short	0x0082
	.zero		2


//--------------------- .nv.info                  --------------------------
	.section	.nv.info,"",@"SHT_CUDA_INFO"
	.align	4


	//----- nvinfo : EIATTR_REGCOUNT
	.align		4
        /*0000*/ 	.byte	0x04, 0x2f
        /*0002*/ 	.short	(.L_15 - .L_14)
	.align		4
.L_14:
        /*0004*/ 	.word	index@(_ZN7cutlass13device_kernelINS_4gemm6kernel13GemmUniversalIN4cute5tupleIJiiiiEEENS1_10collective13CollectiveMmaINS1_34MainloopSm90TmaGmmaWarpSpecializedILi7ENS5_IJNS4_1CILi4EEENSA_ILi1EEESC_EEENS1_35KernelTmaWarpSpecializedCooperativeEEENS5_IJNSA_ILi128EEESG_NSA_ILi64EEEEEENS_6half_tENS5_IJSC_llEEESJ_SK_NS4_8TiledMMAINS4_8MMA_AtomIJNS4_4SM904GMMA26MMA_64x128x16_F32F16F16_SSILNSO_5MajorE1ELSQ_1ELNSO_7ScaleInE1ELSR_1EEEEEENS4_6LayoutINS5_IJNSA_ILi2EEESC_SC_EEENS5_IJSC_NSA_ILi0EEESX_EEEEENS5_IJNS4_10UnderscoreES10_S10_EEEEENS4_13SM90_TMA_LOADENS4_14ComposedLayoutINS4_7SwizzleILi3ELi4ELi3EEENS4_18smem_ptr_flag_bitsILi16EEENSU_INS5_IJSH_NSA_ILi8EEEEEENS5_IJSC_SH_EEEEEEEvNS4_8identityENS4_23SM90_TMA_LOAD_MULTICASTES1D_vS1E_EENS_8epilogue10collective6detail29Sm90TmaWarpSpecializedAdapterINS1I_15DefaultEpilogueISJ_NS5_IJlSC_lEEES1M_NS1H_6thread17LinearCombinationISJ_Li1EffLNS1N_9ScaleType4KindE0ELNS_15FloatRoundStyleE2ESJ_EENS1_15EpilogueDefaultEEEEEvvEEEEvNT_6ParamsE)
        /*0008*/ 	.word	0x000000a8


	//----- nvinfo : EIATTR_FRAME_SIZE
	.align		4
.L_15:
        /*000c*/ 	.byte	0x04, 0x11
        /*000e*/ 	.short	(.L_17 - .L_16)
	.align		4
.L_16:
        /*0010*/ 	.word	index@(_ZN7cutlass13device_kernelINS_4gemm6kernel13GemmUniversalIN4cute5tupleIJiiiiEEENS1_10collective13CollectiveMmaINS1_34MainloopSm90TmaGmmaWarpSpecializedILi7ENS5_IJNS4_1CILi4EEENSA_ILi1EEESC_EEENS1_35KernelTmaWarpSpecializedCooperativeEEENS5_IJNSA_ILi128EEESG_NSA_ILi64EEEEEENS_6half_tENS5_IJSC_llEEESJ_SK_NS4_8TiledMMAINS4_8MMA_AtomIJNS4_4SM904GMMA26MMA_64x128x16_F32F16F16_SSILNSO_5MajorE1ELSQ_1ELNSO_7ScaleInE1ELSR_1EEEEEENS4_6LayoutINS5_IJNSA_ILi2EEESC_SC_EEENS5_IJSC_NSA_ILi0EEESX_EEEEENS5_IJNS4_10UnderscoreES10_S10_EEEEENS4_13SM90_TMA_LOADENS4_14ComposedLayoutINS4_7SwizzleILi3ELi4ELi3EEENS4_18smem_ptr_flag_bitsILi16EEENSU_INS5_IJSH_NSA_ILi8EEEEEENS5_IJSC_SH_EEEEEEEvNS4_8identityENS4_23SM90_TMA_LOAD_MULTICASTES1D_vS1E_EENS_8epilogue10collective6detail29Sm90TmaWarpSpecializedAdapterINS1I_15DefaultEpilogueISJ_NS5_IJlSC_lEEES1M_NS1H_6thread17LinearCombinationISJ_Li1EffLNS1N_9ScaleType4KindE0ELNS_15FloatRoundStyleE2ESJ_EENS1_15EpilogueDefaultEEEEEvvEEEEvNT_6ParamsE)
        /*0014*/ 	.word	0x00000000


	//----- nvinfo : EIATTR_MIN_STACK_SIZE
	.align		4
.L_17:
        /*0018*/ 	.byte	0x04, 0x12
        /*001a*/ 	.short	(.L_19 - .L_18)
	.align		4
.L_18:
        /*001c*/ 	.word	index@(_ZN7cutlass13device_kernelINS_4gemm6kernel13GemmUniversalIN4cute5tupleIJiiiiEEENS1_10collective13CollectiveMmaINS1_34MainloopSm90TmaGmmaWarpSpecializedILi7ENS5_IJNS4_1CILi4EEENSA_ILi1EEESC_EEENS1_35KernelTmaWarpSpecializedCooperativeEEENS5_IJNSA_ILi128EEESG_NSA_ILi64EEEEEENS_6half_tENS5_IJSC_llEEESJ_SK_NS4_8TiledMMAINS4_8MMA_AtomIJNS4_4SM904GMMA26MMA_64x128x16_F32F16F16_SSILNSO_5MajorE1ELSQ_1ELNSO_7ScaleInE1ELSR_1EEEEEENS4_6LayoutINS5_IJNSA_ILi2EEESC_SC_EEENS5_IJSC_NSA_ILi0EEESX_EEEEENS5_IJNS4_10UnderscoreES10_S10_EEEEENS4_13SM90_TMA_LOADENS4_14ComposedLayoutINS4_7SwizzleILi3ELi4ELi3EEENS4_18smem_ptr_flag_bitsILi16EEENSU_INS5_IJSH_NSA_ILi8EEEEEENS5_IJSC_SH_EEEEEEEvNS4_8identityENS4_23SM90_TMA_LOAD_MULTICASTES1D_vS1E_EENS_8epilogue10collective6detail29Sm90TmaWarpSpecializedAdapterINS1I_15DefaultEpilogueISJ_NS5_IJlSC_lEEES1M_NS1H_6thread17LinearCombinationISJ_Li1EffLNS1N_9ScaleType4KindE0ELNS_15FloatRoundStyleE2ESJ_EENS1_15EpilogueDefaultEEEEEvvEEEEvNT_6ParamsE)
        /*0020*/ 	.word	0x00000000
.L_19:


//--------------------- .nv.compat                --------------------------
	.section	.nv.compat,"",@"SHT_CUDA_COMPAT_INFO"
	.align	4
        /*0000*/ 	.byte	0x02, 0x09, 0x01, 0x00, 0x02, 0x02, 0x04, 0x00, 0x02, 0x05, 0x05, 0x00, 0x03, 0x07, 0x01, 0x01
        /*0010*/ 	.byte	0x02, 0x03, 0x01, 0x00, 0x02, 0x06, 0x01, 0x00, 0x04, 0x0b, 0x08, 0x00, 0x00, 0x00, 0x00, 0x00
        /*0020*/ 	.byte	0x00, 0x00, 0x00, 0x00


//--------------------- .nv.info._ZN7cutlass13device_kernelINS_4gemm6kernel13GemmUniversalIN4cute5tupleIJiiiiEEENS1_10collective13CollectiveMmaINS1_34MainloopSm90TmaGmmaWarpSpecializedILi7ENS5_IJNS4_1CILi4EEENSA_ILi1EEESC_EEENS1_35KernelTmaWarpSpecializedCooperativeEEENS5_IJNSA_ILi128EEESG_NSA_ILi64EEEEEENS_6half_tENS5_IJSC_llEEESJ_SK_NS4_8TiledMMAINS4_8MMA_AtomIJNS4_4SM904GMMA26MMA_64x128x16_F32F16F16_SSILNSO_5MajorE1ELSQ_1ELNSO_7ScaleInE1ELSR_1EEEEEENS4_6LayoutINS5_IJNSA_ILi2EEESC_SC_EEENS5_IJSC_NSA_ILi0EEESX_EEEEENS5_IJNS4_10UnderscoreES10_S10_EEEEENS4_13SM90_TMA_LOADENS4_14ComposedLayoutINS4_7SwizzleILi3ELi4ELi3EEENS4_18smem_ptr_flag_bitsILi16EEENSU_INS5_IJSH_NSA_ILi8EEEEEENS5_IJSC_SH_EEEEEEEvNS4_8identityENS4_23SM90_TMA_LOAD_MULTICASTES1D_vS1E_EENS_8epilogue10collective6detail29Sm90TmaWarpSpecializedAdapterINS1I_15DefaultEpilogueISJ_NS5_IJlSC_lEEES1M_NS1H_6thread17LinearCombinationISJ_Li1EffLNS1N_9ScaleType4KindE0ELNS_15FloatRoundStyleE2ESJ_EENS1_15EpilogueDefaultEEEEEvvEEEEvNT_6ParamsE --------------------------
	.section	.nv.info._ZN7cutlass13device_kernelINS_4gemm6kernel13GemmUniversalIN4cute5tupleIJiiiiEEENS1_10collective13CollectiveMmaINS1_34MainloopSm90TmaGmmaWarpSpecializedILi7ENS5_IJNS4_1CILi4EEENSA_ILi1EEESC_EEENS1_35KernelTmaWarpSpecializedCooperativeEEENS5_IJNSA_ILi128EEESG_NSA_ILi64EEEEEENS_6half_tENS5_IJSC_llEEESJ_SK_NS4_8TiledMMAINS4_8MMA_AtomIJNS4_4SM904GMMA26MMA_64x128x16_F32F16F16_SSILNSO_5MajorE1ELSQ_1ELNSO_7ScaleInE1ELSR_1EEEEEENS4_6LayoutINS5_IJNSA_ILi2EEESC_SC_EEENS5_IJSC_NSA_ILi0EEESX_EEEEENS5_IJNS4_10UnderscoreES10_S10_EEEEENS4_13SM90_TMA_LOADENS4_14ComposedLayoutINS4_7SwizzleILi3ELi4ELi3EEENS4_18smem_ptr_flag_bitsILi16EEENSU_INS5_IJSH_NSA_ILi8EEEEEENS5_IJSC_SH_EEEEEEEvNS4_8identityENS4_23SM90_TMA_LOAD_MULTICASTES1D_vS1E_EENS_8epilogue10collective6detail29Sm90TmaWarpSpecializedAdapterINS1I_15DefaultEpilogueISJ_NS5_IJlSC_lEEES1M_NS1H_6thread17LinearCombinationISJ_Li1EffLNS1N_9ScaleType4KindE0ELNS_15FloatRoundStyleE2ESJ_EENS1_15EpilogueDefaultEEEEEvvEEEEvNT_6ParamsE,"",@"SHT_CUDA_INFO"
	.sectionflags	@""
	.align	4


	//----- nvinfo : EIATTR_CUDA_API_VERSION
	.align		4
        /*0000*/ 	.byte	0x04, 0x37
        /*0002*/ 	.short	(.L_21 - .L_20)
.L_20:
        /*0004*/ 	.word	0x00000082


	//----- nvinfo : EIATTR_KPARAM_INFO
	.align		4
.L_21:
        /*0008*/ 	.byte	0x04, 0x17
        /*000a*/ 	.short	(.L_23 - .L_22)
.L_22:
        /*000c*/ 	.word	0x00000000
        /*0010*/ 	.short	0x0000
        /*0012*/ 	.short	0x0070
        /*0014*/ 	.byte	0x00, 0xf0, 0x01, 0x10


	//----- nvinfo : EIATTR_SPARSE_MMA_MASK
	.align		4
.L_23:
        /*0018*/ 	.byte	0x03, 0x50
        /*001a*/ 	.short	0x0000


	//----- nvinfo : EIATTR_MAXREG_COUNT
	.align		4
        /*001c*/ 	.byte	0x03, 0x1b
        /*001e*/ 	.short	0x00a8


	//----- nvinfo : EIATTR_NUM_BARRIERS
	.align		4
        /*0020*/ 	.byte	0x02, 0x4c
        /*0022*/ 	.byte	0x01
	.zero		1


	//----- nvinfo : EIATTR_EXTERNS
	.align		4
        /*0024*/ 	.byte	0x04, 0x0f
        /*0026*/ 	.short	(.L_25 - .L_24)


	//   ....[0]....
	.align		4
.L_24:
        /*0028*/ 	.word	index@(__assertfail)


	//----- nvinfo : EIATTR_MERCURY_ISA_VERSION
	.align		4
.L_25:
        /*002c*/ 	.byte	0x03, 0x5f
        /*002e*/ 	.short	0x0101


	//----- nvinfo : EIATTR_INT_WARP_WIDE_INSTR_OFFSETS
	.align		4
        /*0030*/ 	.byte	0x04, 0x31
        /*0032*/ 	.short	(.L_27 - .L_26)


	//   ....[0]....
.L_26:
        /*0034*/ 	.word	0x00000530


	//   ....[1]....
        /*0038*/ 	.word	0x00000550


	//   ....[2]....
        /*003c*/ 	.word	0x000006d0


	//----- nvinfo : EIATTR_COOP_GROUP_MASK_REGIDS
	.align		4
.L_27:
        /*0040*/ 	.byte	0x04, 0x29
        /*0042*/ 	.short	(.L_29 - .L_28)


	//   ....[0]....
.L_28:
        /*0044*/ 	.word	0xffffffff


	//   ....[1]....
        /*0048*/ 	.word	0xffffffff


	//   ....[2]....
        /*004c*/ 	.word	0xffffffff


	//   ....[3]....
        /*0050*/ 	.word	0xffffffff


	//   ....[4]....
        /*0054*/ 	.word	0xffffffff


	//   ....[5]....
        /*0058*/ 	.word	0xffffffff


	//----- nvinfo : EIATTR_COOP_GROUP_INSTR_OFFSETS
	.align		4
.L_29:
        /*005c*/ 	.byte	0x04, 0x28
        /*005e*/ 	.short	(.L_31 - .L_30)


	//   ....[0]....
.L_30:
        /*0060*/ 	.word	0x00000060


	//   ....[1]....
        /*0064*/ 	.word	0x00000070


	//   ....[2]....
        /*0068*/ 	.word	0x00000130


	//   ....[3]....
        /*006c*/ 	.word	0x00000360


	//   ....[4]....
        /*0070*/ 	.word	0x00000880


	//   ....[5]....
        /*0074*/ 	.word	0x00001500


	//----- nvinfo : EIATTR_REG_RECONFIG
	.align		4
.L_31:
        /*0078*/ 	.byte	0x01, 0x54
	.zero		2


	//----- nvinfo : EIATTR_SYSCALL_OFFSETS
	.align		4
        /*007c*/ 	.byte	0x04, 0x46
        /*007e*/ 	.short	(.L_33 - .L_32)


	//   ....[0]....
.L_32:
        /*0080*/ 	.word	0x000016e0


	//----- nvinfo : EIATTR_MBARRIER_INSTR_OFFSETS
	.align		4
.L_33:
        /*0084*/ 	.byte	0x04, 0x39
        /*0086*/ 	.short	(.L_35 - .L_34)


	//   ....[0]....
.L_34:
        /*0088*/ 	.word	0x00000250
        /*008c*/ 	.word	0x000000ff
        /*0090*/ 	.word	0x00000000
        /*0094*/ 	.short	0x0100
        /*0096*/ 	.byte	0x08
	.zero		1


	//   ....[1]....
        /*0098*/ 	.word	0x00000260
        /*009c*/ 	.word	0x000000ff
        /*00a0*/ 	.word	0x00000038
        /*00a4*/ 	.short	0x0100
        /*00a6*/ 	.byte	0x08
	.zero		1


	//   ....[2]....
        /*00a8*/ 	.word	0x00000270
        /*00ac*/ 	.word	0x000000ff
        /*00b0*/ 	.word	0x00000008
        /*00b4*/ 	.short	0x0100
        /*00b6*/ 	.byte	0x08
	.zero		1


	//   ....[3]....
        /*00b8*/ 	.word	0x00000280
        /*00bc*/ 	.word	0x000000ff
        /*00c0*/ 	.word	0x00000040
        /*00c4*/ 	.short	0x0100
        /*00c6*/ 	.byte	0x08
	.zero		1


	//   ....[4]....
        /*00c8*/ 	.word	0x00000290
        /*00cc*/ 	.word	0x000000ff
        /*00d0*/ 	.word	0x00000010
        /*00d4*/ 	.short	0x0100
        /*00d6*/ 	.byte	0x08
	.zero		1


	//   ....[5]....
        /*00d8*/ 	.word	0x000002a0
        /*00dc*/ 	.word	0x000000ff
        /*00e0*/ 	.word	0x00000048
        /*00e4*/ 	.short	0x0100
        /*00e6*/ 	.byte	0x08
	.zero		1


	//   ....[6]....
        /*00e8*/ 	.word	0x000002b0
        /*00ec*/ 	.word	0x000000ff
        /*00f0*/ 	.word	0x00000018
        /*00f4*/ 	.short	0x0100
        /*00f6*/ 	.byte	0x08
	.zero		1


	//   ....[7]....
        /*00f8*/ 	.word	0x000002c0
        /*00fc*/ 	.word	0x000000ff
        /*0100*/ 	.word	0x00000050
        /*0104*/ 	.short	0x0100
        /*0106*/ 	.byte	0x08
	.zero		1


	//   ....[8]....
        /*0108*/ 	.word	0x000002d0
        /*010c*/ 	.word	0x000000ff
        /*0110*/ 	.word	0x00000020
        /*0114*/ 	.short	0x0100
        /*0116*/ 	.byte	0x08
	.zero		1


	//   ....[9]....
        /*0118*/ 	.word	0x000002e0
        /*011c*/ 	.word	0x000000ff
        /*0120*/ 	.word	0x00000058
        /*0124*/ 	.short	0x0100
        /*0126*/ 	.byte	0x08
	.zero		1


	//   ....[10]....
        /*0128*/ 	.word	0x000002f0
        /*012c*/ 	.word	0x000000ff
        /*0130*/ 	.word	0x00000028
        /*0134*/ 	.short	0x0100
        /*0136*/ 	.byte	0x08
	.zero		1


	//   ....[11]....
        /*0138*/ 	.word	0x00000300
        /*013c*/ 	.word	0x000000ff
        /*0140*/ 	.word	0x00000060
        /*0144*/ 	.short	0x0100
        /*0146*/ 	.byte	0x08
	.zero		1


	//   ....[12]....
        /*0148*/ 	.word	0x00000310
        /*014c*/ 	.word	0x000000ff
        /*0150*/ 	.word	0x00000030
        /*0154*/ 	.short	0x0100
        /*0156*/ 	.byte	0x08
	.zero		1


	//   ....[13]....
        /*0158*/ 	.word	0x00000320
        /*015c*/ 	.word	0x000000ff
        /*0160*/ 	.word	0x00000068
        /*0164*/ 	.short	0x0100
        /*0166*/ 	.byte	0x08
	.zero		1


	//   ....[14]....
        /*0168*/ 	.word	0x00000760
        /*016c*/ 	.word	0x000000ff
        /*0170*/ 	.word	0x00000080
        /*0174*/ 	.short	0x0100
        /*0176*/ 	.byte	0x06
	.zero		1


	//   ....[15]....
        /*0178*/ 	.word	0x00000800
        /*017c*/ 	.word	0x000000ff
        /*0180*/ 	.word	0x00000088
        /*0184*/ 	.short	0x0100
        /*0186*/ 	.byte	0x06
	.zero		1


	//   ....[16]....
        /*0188*/ 	.word	0x000017a0
        /*018c*/ 	.word	0x00000003
        /*0190*/ 	.word	0x00000000
        /*0194*/ 	.short	0x010a
        /*0196*/ 	.byte	0x3f
	.zero		1


	//   ....[17]....
        /*0198*/ 	.word	0x00001800
        /*019c*/ 	.word	0x00000003
        /*01a0*/ 	.word	0x00000000
        /*01a4*/ 	.short	0x010a
        /*01a6*/ 	.byte	0x3f
	.zero		1


	//   ....[18]....
        /*01a8*/ 	.word	0x00001b80
        /*01ac*/ 	.word	0x00000005
        /*01b0*/ 	.word	0x00000000
        /*01b4*/ 	.short	0x010a
        /*01b6*/ 	.byte	0x3f
	.zero		1


	//   ....[19]....
        /*01b8*/ 	.word	0x00001bc0
        /*01bc*/ 	.word	0x00000005
        /*01c0*/ 	.word	0x00000000
        /*01c4*/ 	.short	0x010a
        /*01c6*/ 	.byte	0x3f
	.zero		1


	//   ....[20]....
        /*01c8*/ 	.word	0x00001e20
        /*01cc*/ 	.word	0x00000004
        /*01d0*/ 	.word	0x00000000
        /*01d4*/ 	.short	0x0101
        /*01d6*/ 	.byte	0x3f
	.zero		1


	//   ....[21]....
        /*01d8*/ 	.word	0x00002040
        /*01dc*/ 	.word	0x00000000
        /*01e0*/ 	.word	0x00000000
        /*01e4*/ 	.short	0x0101
        /*01e6*/ 	.byte	0x3f
	.zero		1


	//   ....[22]....
        /*01e8*/ 	.word	0x000071f0
        /*01ec*/ 	.word	0x00000018
        /*01f0*/ 	.word	0x00000038
        /*01f4*/ 	.short	0x010a
        /*01f6*/ 	.byte	0x3f
	.zero		1


	//   ....[23]....
        /*01f8*/ 	.word	0x000076b0
        /*01fc*/ 	.word	0x00000006
        /*0200*/ 	.word	0x00000088
        /*0204*/ 	.short	0x0101
        /*0206*/ 	.byte	0x3f
	.zero		1


	//   ....[24]....
        /*0208*/ 	.word	0x00007db0
        /*020c*/ 	.word	0x00000007
        /*0210*/ 	.word	0x00000000
        /*0214*/ 	.short	0x010a
        /*0216*/ 	.byte	0x3f
	.zero		1


	//   ....[25]....
        /*0218*/ 	.word	0x00007e30
        /*021c*/ 	.word	0x00000006
        /*0220*/ 	.word	0x00000000
        /*0224*/ 	.short	0x010a
        /*0226*/ 	.byte	0x3f
	.zero		1


	//   ....[26]....
        /*0228*/ 	.word	0x00007ec0
        /*022c*/ 	.word	0x00000007
        /*0230*/ 	.word	0x00000000
        /*0234*/ 	.short	0x010a
        /*0236*/ 	.byte	0x3f
	.zero		1


	//   ....[27]....
        /*0238*/ 	.word	0x00007f50
        /*023c*/ 	.word	0x00000006
        /*0240*/ 	.word	0x00000000
        /*0244*/ 	.short	0x010a
        /*0246*/ 	.byte	0x3f
	.zero		1


	//   ....[28]....
        /*0248*/ 	.word	0x00007fe0
        /*024c*/ 	.word	0x00000007
        /*0250*/ 	.word	0x00000000
        /*0254*/ 	.short	0x010a
        /*0256*/ 	.byte	0x3f
	.zero		1


	//   ....[29]....
        /*0258*/ 	.word	0x00008070
        /*025c*/ 	.word	0x00000006
        /*0260*/ 	.word	0x00000000
        /*0264*/ 	.short	0x010a
        /*0266*/ 	.byte	0x3f
	.zero		1


	//   ....[30]....
        /*0268*/ 	.word	0x00008100
        /*026c*/ 	.word	0x00000005
        /*0270*/ 	.word	0x00000000
        /*0274*/ 	.short	0x010a
        /*0276*/ 	.byte	0x3f
	.zero		1


	//   ....[31]....
        /*0278*/ 	.word	0x00008160
        /*027c*/ 	.word	0x00000003
        /*0280*/ 	.word	0x00000000
        /*0284*/ 	.short	0x010a
        /*0286*/ 	.byte	0x3f
	.zero		1


	//   ....[32]....
        /*0288*/ 	.word	0x000081b0
        /*028c*/ 	.word	0x00000005
        /*0290*/ 	.word	0x00000000
        /*0294*/ 	.short	0x010a
        /*0296*/ 	.byte	0x3f
	.zero		1


	//   ....[33]....
        /*0298*/ 	.word	0x00008280
        /*029c*/ 	.word	0x00000018
        /*02a0*/ 	.word	0x00000038
        /*02a4*/ 	.short	0x010a
        /*02a6*/ 	.byte	0x3f
	.zero		1


	//   ....[34]....
        /*02a8*/ 	.word	0x00008350
        /*02ac*/ 	.word	0x00000007
        /*02b0*/ 	.word	0x00000000
        /*02b4*/ 	.short	0x010a
        /*02b6*/ 	.byte	0x3f
	.zero		1


	//   ....[35]....
        /*02b8*/ 	.word	0x000083a0
        /*02bc*/ 	.word	0x00000006
        /*02c0*/ 	.word	0x00000000
        /*02c4*/ 	.short	0x010a
        /*02c6*/ 	.byte	0x3f
	.zero		1


	//   ....[36]....
        /*02c8*/ 	.word	0x000083f0
        /*02cc*/ 	.word	0x00000007
        /*02d0*/ 	.word	0x00000000
        /*02d4*/ 	.short	0x010a
        /*02d6*/ 	.byte	0x3f
	.zero		1


	//   ....[37]....
        /*02d8*/ 	.word	0x00008440
        /*02dc*/ 	.word	0x00000006
        /*02e0*/ 	.word	0x00000000
        /*02e4*/ 	.short	0x010a
        /*02e6*/ 	.byte	0x3f
	.zero		1


	//   ....[38]....
        /*02e8*/ 	.word	0x00008490
        /*02ec*/ 	.word	0x00000007
        /*02f0*/ 	.word	0x00000000
        /*02f4*/ 	.short	0x010a
        /*02f6*/ 	.byte	0x3f
	.zero		1


	//   ....[39]....
        /*02f8*/ 	.word	0x000084e0
        /*02fc*/ 	.word	0x00000006
        /*0300*/ 	.word	0x00000000
        /*0304*/ 	.short	0x010a
        /*0306*/ 	.byte	0x3f
	.zero		1


	//----- nvinfo : EIATTR_NUM_MBARRIERS
	.align		4
.L_35:
        /*0308*/ 	.byte	0x03, 0x38
        /*030a*/ 	.short	0x0010


	//----- nvinfo : EIATTR_EXIT_INSTR_OFFSETS
	.align		4
        /*030c*/ 	.byte	0x04, 0x1c
        /*030e*/ 	.short	(.L_37 - .L_36)


	//   ....[0]....
.L_36:
        /*0310*/ 	.word	0x00000a50


	//   ....[1]....
        /*0314*/ 	.word	0x00001260


	//   ....[2]....
        /*0318*/ 	.word	0x00006930


	//   ....[3]....
        /*031c*/ 	.word	0x00006e90


	//   ....[4]....
        /*0320*/ 	.word	0x00008150


	//----- nvinfo : EIATTR_MAX_THREADS
	.align		4
.L_37:
        /*0324*/ 	.byte	0x04, 0x05
        /*0326*/ 	.short	(.L_39 - .L_38)
.L_38:
        /*0328*/ 	.word	0x00000180
        /*032c*/ 	.word	0x00000001
        /*0330*/ 	.word	0x00000001


	//----- nvinfo : EIATTR_CRS_STACK_SIZE
	.align		4
.L_39:
        /*0334*/ 	.byte	0x04, 0x1e
        /*0336*/ 	.short	(.L_41 - .L_40)
.L_40:
        /*0338*/ 	.word	0x00000000


	//----- nvinfo : EIATTR_CBANK_PARAM_SIZE
	.align		4
.L_41:
        /*033c*/ 	.byte	0x03, 0x19
        /*033e*/ 	.short	0x0470


	//----- nvinfo : EIATTR_PARAM_CBANK
	.align		4
        /*0340*/ 	.byte	0x04, 0x0a
        /*0342*/ 	.short	(.L_43 - .L_42)
	.align		4
.L_42:
        /*0344*/ 	.word	index@(.nv.constant0._ZN7cutlass13device_kernelINS_4gemm6kernel13GemmUniversalIN4cute5tupleIJiiiiEEENS1_10collective13CollectiveMmaINS1_34MainloopSm90TmaGmmaWarpSpecializedILi7ENS5_IJNS4_1CILi4EEENSA_ILi1EEESC_EEENS1_35KernelTmaWarpSpecializedCooperativeEEENS5_IJNSA_ILi128EEESG_NSA_ILi64EEEEEENS_6half_tENS5_IJSC_llEEESJ_SK_NS4_8TiledMMAINS4_8MMA_AtomIJNS4_4SM904GMMA26MMA_64x128x16_F32F16F16_SSILNSO_5MajorE1ELSQ_1ELNSO_7ScaleInE1ELSR_1EEEEEENS4_6LayoutINS5_IJNSA_ILi2EEESC_SC_EEENS5_IJSC_NSA_ILi0EEESX_EEEEENS5_IJNS4_10UnderscoreES10_S10_EEEEENS4_13SM90_TMA_LOADENS4_14ComposedLayoutINS4_7SwizzleILi3ELi4ELi3EEENS4_18smem_ptr_flag_bitsILi16EEENSU_INS5_IJSH_NSA_ILi8EEEEEENS5_IJSC_SH_EEEEEEEvNS4_8identityENS4_23SM90_TMA_LOAD_MULTICASTES1D_vS1E_EENS_8epilogue10collective6detail29Sm90TmaWarpSpecializedAdapterINS1I_15DefaultEpilogueISJ_NS5_IJlSC_lEEES1M_NS1H_6thread17LinearCombinationISJ_Li1EffLNS1N_9ScaleType4KindE0ELNS_15FloatRoundStyleE2ESJ_EENS1_15EpilogueDefaultEEEEEvvEEEEvNT_6ParamsE)
        /*0348*/ 	.short	0x0210
        /*034a*/ 	.short	0x0470


	//----- nvinfo : EIATTR_SW_WAR
	.align		4
.L_43:
        /*034c*/ 	.byte	0x04, 0x36
        /*034e*/ 	.short	(.L_45 - .L_44)
.L_44:
        /*0350*/ 	.word	0x00000008
.L_45:


//--------------------- .nv.callgraph             --------------------------
	.section	.nv.callgraph,"",@"SHT_CUDA_CALLGRAPH"
	.align	4
	.sectionentsize	8
	.align		4
        /*0000*/ 	.word	0x00000000
	.align		4
        /*0004*/ 	.word	0xffffffff
	.align		4
        /*0008*/ 	.word	index@(_ZN7cutlass13device_kernelINS_4gemm6kernel13GemmUniversalIN4cute5tupleIJiiiiEEENS1_10collective13CollectiveMmaINS1_34MainloopSm90TmaGmmaWarpSpecializedILi7ENS5_IJNS4_1CILi4EEENSA_ILi1EEESC_EEENS1_35KernelTmaWarpSpecializedCooperativeEEENS5_IJNSA_ILi128EEESG_NSA_ILi64EEEEEENS_6half_tENS5_IJSC_llEEESJ_SK_NS4_8TiledMMAINS4_8MMA_AtomIJNS4_4SM904GMMA26MMA_64x128x16_F32F16F16_SSILNSO_5MajorE1ELSQ_1ELNSO_7ScaleInE1ELSR_1EEEEEENS4_6LayoutINS5_IJNSA_ILi2EEESC_SC_EEENS5_IJSC_NSA_ILi0EEESX_EEEEENS5_IJNS4_10UnderscoreES10_S10_EEEEENS4_13SM90_TMA_LOADENS4_14ComposedLayoutINS4_7SwizzleILi3ELi4ELi3EEENS4_18smem_ptr_flag_bitsILi16EEENSU_INS5_IJSH_NSA_ILi8EEEEEENS5_IJSC_SH_EEEEEEEvNS4_8identityENS4_23SM90_TMA_LOAD_MULTICASTES1D_vS1E_EENS_8epilogue10collective6detail29Sm90TmaWarpSpecializedAdapterINS1I_15DefaultEpilogueISJ_NS5_IJlSC_lEEES1M_NS1H_6thread17LinearCombinationISJ_Li1EffLNS1N_9ScaleType4KindE0ELNS_15FloatRoundStyleE2ESJ_EENS1_15EpilogueDefaultEEEEEvvEEEEvNT_6ParamsE)
	.align		4
        /*000c*/ 	.word	index@(__assertfail)
	.align		4
        /*0010*/ 	.word	0x00000000
	.align		4
        /*0014*/ 	.word	0xfffffffe
	.align		4
        /*0018*/ 	.word	0x00000000
	.align		4
        /*001c*/ 	.word	0xfffffffd
	.align		4
        /*0020*/ 	.word	0x00000000
	.align		4
        /*0024*/ 	.word	0xfffffffc


//--------------------- .nv.constant4             --------------------------
	.section	.nv.constant4,"a",@progbits
	.align	8
	.align		8
.nv.constant4:
        /*0000*/ 	.dword	__assertfail
	.align		8
        /*0008*/ 	.dword	__unnamed_1
	.align		8
        /*0010*/ 	.dword	_ZN40_INTERNAL_bff4085a_4_k_cu_2d91efa7_222654cuda3std3__45__cpo5beginE
	.align		8
        /*0018*/ 	.dword	_ZN40_INTERNAL_bff4085a_4_k_cu_2d91efa7_222654cuda3std3__45__cpo3endE
	.align		8
        /*0020*/ 	.dword	_ZN40_INTERNAL_bff4085a_4_k_cu_2d91efa7_222654cuda3std3__45__cpo6cbeginE
	.align		8
        /*0028*/ 	.dword	_ZN40_INTERNAL_bff4085a_4_k_cu_2d91efa7_222654cuda3std3__45__cpo4cendE
	.align		8
        /*0030*/ 	.dword	_ZN40_INTERNAL_bff4085a_4_k_cu_2d91efa7_222654cuda3std3__442_GLOBAL__N__bff4085a_4_k_cu_2d91efa7_222656ignoreE
	.align		8
        /*0038*/ 	.dword	_ZN40_INTERNAL_bff4085a_4_k_cu_2d91efa7_222654cuda3std3__419piecewise_constructE
	.align		8
        /*0040*/ 	.dword	_ZN40_INTERNAL_bff4085a_4_k_cu_2d91efa7_222654cuda3std3__48in_placeE
	.align		8
        /*0048*/ 	.dword	_ZN40_INTERNAL_bff4085a_4_k_cu_2d91efa7_222654cuda3std6ranges3__45__cpo4swapE
	.align		8
        /*0050*/ 	.dword	_ZN40_INTERNAL_bff4085a_4_k_cu_2d91efa7_222654cuda3std6ranges3__45__cpo9iter_moveE
	.align		8
        /*0058*/ 	.dword	_ZN40_INTERNAL_bff4085a_4_k_cu_2d91efa7_222654cute7productE
	.align		8
        /*0060*/ 	.dword	_ZN40_INTERNAL_bff4085a_4_k_cu_2d91efa7_222654cute1_E
	.align		8
        /*0068*/ 	.dword	$str$22
	.align		8
        /*0070*/ 	.dword	$str$23


//--------------------- .text._ZN7cutlass13device_kernelINS_4gemm6kernel13GemmUniversalIN4cute5tupleIJiiiiEEENS1_10collective13CollectiveMmaINS1_34MainloopSm90TmaGmmaWarpSpecializedILi7ENS5_IJNS4_1CILi4EEENSA_ILi1EEESC_EEENS1_35KernelTmaWarpSpecializedCooperativeEEENS5_IJNSA_ILi128EEESG_NSA_ILi64EEEEEENS_6half_tENS5_IJSC_llEEESJ_SK_NS4_8TiledMMAINS4_8MMA_AtomIJNS4_4SM904GMMA26MMA_64x128x16_F32F16F16_SSILNSO_5MajorE1ELSQ_1ELNSO_7ScaleInE1ELSR_1EEEEEENS4_6LayoutINS5_IJNSA_ILi2EEESC_SC_EEENS5_IJSC_NSA_ILi0EEESX_EEEEENS5_IJNS4_10UnderscoreES10_S10_EEEEENS4_13SM90_TMA_LOADENS4_14ComposedLayoutINS4_7SwizzleILi3ELi4ELi3EEENS4_18smem_ptr_flag_bitsILi16EEENSU_INS5_IJSH_NSA_ILi8EEEEEENS5_IJSC_SH_EEEEEEEvNS4_8identityENS4_23SM90_TMA_LOAD_MULTICASTES1D_vS1E_EENS_8epilogue10collective6detail29Sm90TmaWarpSpecializedAdapterINS1I_15DefaultEpilogueISJ_NS5_IJlSC_lEEES1M_NS1H_6thread17LinearCombinationISJ_Li1EffLNS1N_9ScaleType4KindE0ELNS_15FloatRoundStyleE2ESJ_EENS1_15EpilogueDefaultEEEEEvvEEEEvNT_6ParamsE --------------------------
	.section	.text._ZN7cutlass13device_kernelINS_4gemm6kernel13GemmUniversalIN4cute5tupleIJiiiiEEENS1_10collective13CollectiveMmaINS1_34MainloopSm90TmaGmmaWarpSpecializedILi7ENS5_IJNS4_1CILi4EEENSA_ILi1EEESC_EEENS1_35KernelTmaWarpSpecializedCooperativeEEENS5_IJNSA_ILi128EEESG_NSA_ILi64EEEEEENS_6half_tENS5_IJSC_llEEESJ_SK_NS4_8TiledMMAINS4_8MMA_AtomIJNS4_4SM904GMMA26MMA_64x128x16_F32F16F16_SSILNSO_5MajorE1ELSQ_1ELNSO_7ScaleInE1ELSR_1EEEEEENS4_6LayoutINS5_IJNSA_ILi2EEESC_SC_EEENS5_IJSC_NSA_ILi0EEESX_EEEEENS5_IJNS4_10UnderscoreES10_S10_EEEEENS4_13SM90_TMA_LOADENS4_14ComposedLayoutINS4_7SwizzleILi3ELi4ELi3EEENS4_18smem_ptr_flag_bitsILi16EEENSU_INS5_IJSH_NSA_ILi8EEEEEENS5_IJSC_SH_EEEEEEEvNS4_8identityENS4_23SM90_TMA_LOAD_MULTICASTES1D_vS1E_EENS_8epilogue10collective6detail29Sm90TmaWarpSpecializedAdapterINS1I_15DefaultEpilogueISJ_NS5_IJlSC_lEEES1M_NS1H_6thread17LinearCombinationISJ_Li1EffLNS1N_9ScaleType4KindE0ELNS_15FloatRoundStyleE2ESJ_EENS1_15EpilogueDefaultEEEEEvvEEEEvNT_6ParamsE,"ax",@progbits
	.align	128
.text._ZN7cutlass13device_kernelINS_4gemm6kernel13GemmUniversalIN4cute5tupleIJiiiiEEENS1_10collective13CollectiveMmaINS1_34MainloopSm90TmaGmmaWarpSpecializedILi7ENS5_IJNS4_1CILi4EEENSA_ILi1EEESC_EEENS1_35KernelTmaWarpSpecializedCooperativeEEENS5_IJNSA_ILi128EEESG_NSA_ILi64EEEEEENS_6half_tENS5_IJSC_llEEESJ_SK_NS4_8TiledMMAINS4_8MMA_AtomIJNS4_4SM904GMMA26MMA_64x128x16_F32F16F16_SSILNSO_5MajorE1ELSQ_1ELNSO_7ScaleInE1ELSR_1EEEEEENS4_6LayoutINS5_IJNSA_ILi2EEESC_SC_EEENS5_IJSC_NSA_ILi0EEESX_EEEEENS5_IJNS4_10UnderscoreES10_S10_EEEEENS4_13SM90_TMA_LOADENS4_14ComposedLayoutINS4_7SwizzleILi3ELi4ELi3EEENS4_18smem_ptr_flag_bitsILi16EEENSU_INS5_IJSH_NSA_ILi8EEEEEENS5_IJSC_SH_EEEEEEEvNS4_8identityENS4_23SM90_TMA_LOAD_MULTICASTES1D_vS1E_EENS_8epilogue10collective6detail29Sm90TmaWarpSpecializedAdapterINS1I_15DefaultEpilogueISJ_NS5_IJlSC_lEEES1M_NS1H_6thread17LinearCombinationISJ_Li1EffLNS1N_9ScaleType4KindE0ELNS_15FloatRoundStyleE2ESJ_EENS1_15EpilogueDefaultEEEEEvvEEEEvNT_6ParamsE:
        .type           _ZN7cutlass13device_kernelINS_4gemm6kernel13GemmUniversalIN4cute5tupleIJiiiiEEENS1_10collective13CollectiveMmaINS1_34MainloopSm90TmaGmmaWarpSpecializedILi7ENS5_IJNS4_1CILi4EEENSA_ILi1EEESC_EEENS1_35KernelTmaWarpSpecializedCooperativeEEENS5_IJNSA_ILi128EEESG_NSA_ILi64EEEEEENS_6half_tENS5_IJSC_llEEESJ_SK_NS4_8TiledMMAINS4_8MMA_AtomIJNS4_4SM904GMMA26MMA_64x128x16_F32F16F16_SSILNSO_5MajorE1ELSQ_1ELNSO_7ScaleInE1ELSR_1EEEEEENS4_6LayoutINS5_IJNSA_ILi2EEESC_SC_EEENS5_IJSC_NSA_ILi0EEESX_EEEEENS5_IJNS4_10UnderscoreES10_S10_EEEEENS4_13SM90_TMA_LOADENS4_14ComposedLayoutINS4_7SwizzleILi3ELi4ELi3EEENS4_18smem_ptr_flag_bitsILi16EEENSU_INS5_IJSH_NSA_ILi8EEEEEENS5_IJSC_SH_EEEEEEEvNS4_8identityENS4_23SM90_TMA_LOAD_MULTICASTES1D_vS1E_EENS_8epilogue10collective6detail29Sm90TmaWarpSpecializedAdapterINS1I_15DefaultEpilogueISJ_NS5_IJlSC_lEEES1M_NS1H_6thread17LinearCombinationISJ_Li1EffLNS1N_9ScaleType4KindE0ELNS_15FloatRoundStyleE2ESJ_EENS1_15EpilogueDefaultEEEEEvvEEEEvNT_6ParamsE,@function
        .size           _ZN7cutlass13device_kernelINS_4gemm6kernel13GemmUniversalIN4cute5tupleIJiiiiEEENS1_10collective13CollectiveMmaINS1_34MainloopSm90TmaGmmaWarpSpecializedILi7ENS5_IJNS4_1CILi4EEENSA_ILi1EEESC_EEENS1_35KernelTmaWarpSpecializedCooperativeEEENS5_IJNSA_ILi128EEESG_NSA_ILi64EEEEEENS_6half_tENS5_IJSC_llEEESJ_SK_NS4_8TiledMMAINS4_8MMA_AtomIJNS4_4SM904GMMA26MMA_64x128x16_F32F16F16_SSILNSO_5MajorE1ELSQ_1ELNSO_7ScaleInE1ELSR_1EEEEEENS4_6LayoutINS5_IJNSA_ILi2EEESC_SC_EEENS5_IJSC_NSA_ILi0EEESX_EEEEENS5_IJNS4_10UnderscoreES10_S10_EEEEENS4_13SM90_TMA_LOADENS4_14ComposedLayoutINS4_7SwizzleILi3ELi4ELi3EEENS4_18smem_ptr_flag_bitsILi16EEENSU_INS5_IJSH_NSA_ILi8EEEEEENS5_IJSC_SH_EEEEEEEvNS4_8identityENS4_23SM90_TMA_LOAD_MULTICASTES1D_vS1E_EENS_8epilogue10collective6detail29Sm90TmaWarpSpecializedAdapterINS1I_15DefaultEpilogueISJ_NS5_IJlSC_lEEES1M_NS1H_6thread17LinearCombinationISJ_Li1EffLNS1N_9ScaleType4KindE0ELNS_15FloatRoundStyleE2ESJ_EENS1_15EpilogueDefaultEEEEEvvEEEEvNT_6ParamsE,(.L_x_205 - _ZN7cutlass13device_kernelINS_4gemm6kernel13GemmUniversalIN4cute5tupleIJiiiiEEENS1_10collective13CollectiveMmaINS1_34MainloopSm90TmaGmmaWarpSpecializedILi7ENS5_IJNS4_1CILi4EEENSA_ILi1EEESC_EEENS1_35KernelTmaWarpSpecializedCooperativeEEENS5_IJNSA_ILi128EEESG_NSA_ILi64EEEEEENS_6half_tENS5_IJSC_llEEESJ_SK_NS4_8TiledMMAINS4_8MMA_AtomIJNS4_4SM904GMMA26MMA_64x128x16_F32F16F16_SSILNSO_5MajorE1ELSQ_1ELNSO_7ScaleInE1ELSR_1EEEEEENS4_6LayoutINS5_IJNSA_ILi2EEESC_SC_EEENS5_IJSC_NSA_ILi0EEESX_EEEEENS5_IJNS4_10UnderscoreES10_S10_EEEEENS4_13SM90_TMA_LOADENS4_14ComposedLayoutINS4_7SwizzleILi3ELi4ELi3EEENS4_18smem_ptr_flag_bitsILi16EEENSU_INS5_IJSH_NSA_ILi8EEEEEENS5_IJSC_SH_EEEEEEEvNS4_8identityENS4_23SM90_TMA_LOAD_MULTICASTES1D_vS1E_EENS_8epilogue10collective6detail29Sm90TmaWarpSpecializedAdapterINS1I_15DefaultEpilogueISJ_NS5_IJlSC_lEEES1M_NS1H_6thread17LinearCombinationISJ_Li1EffLNS1N_9ScaleType4KindE0ELNS_15FloatRoundStyleE2ESJ_EENS1_15EpilogueDefaultEEEEEvvEEEEvNT_6ParamsE)
        .other          _ZN7cutlass13device_kernelINS_4gemm6kernel13GemmUniversalIN4cute5tupleIJiiiiEEENS1_10collective13CollectiveMmaINS1_34MainloopSm90TmaGmmaWarpSpecializedILi7ENS5_IJNS4_1CILi4EEENSA_ILi1EEESC_EEENS1_35KernelTmaWarpSpecializedCooperativeEEENS5_IJNSA_ILi128EEESG_NSA_ILi64EEEEEENS_6half_tENS5_IJSC_llEEESJ_SK_NS4_8TiledMMAINS4_8MMA_AtomIJNS4_4SM904GMMA26MMA_64x128x16_F32F16F16_SSILNSO_5MajorE1ELSQ_1ELNSO_7ScaleInE1ELSR_1EEEEEENS4_6LayoutINS5_IJNSA_ILi2EEESC_SC_EEENS5_IJSC_NSA_ILi0EEESX_EEEEENS5_IJNS4_10UnderscoreES10_S10_EEEEENS4_13SM90_TMA_LOADENS4_14ComposedLayoutINS4_7SwizzleILi3ELi4ELi3EEENS4_18smem_ptr_flag_bitsILi16EEENSU_INS5_IJSH_NSA_ILi8EEEEEENS5_IJSC_SH_EEEEEEEvNS4_8identityENS4_23SM90_TMA_LOAD_MULTICASTES1D_vS1E_EENS_8epilogue10collective6detail29Sm90TmaWarpSpecializedAdapterINS1I_15DefaultEpilogueISJ_NS5_IJlSC_lEEES1M_NS1H_6thread17LinearCombinationISJ_Li1EffLNS1N_9ScaleType4KindE0ELNS_15FloatRoundStyleE2ESJ_EENS1_15EpilogueDefaultEEEEEvvEEEEvNT_6ParamsE,@"STO_CUDA_ENTRY STV_DEFAULT"
_ZN7cutlass13device_kernelINS_4gemm6kernel13GemmUniversalIN4cute5tupleIJiiiiEEENS1_10collective13CollectiveMmaINS1_34MainloopSm90TmaGmmaWarpSpecializedILi7ENS5_IJNS4_1CILi4EEENSA_ILi1EEESC_EEENS1_35KernelTmaWarpSpecializedCooperativeEEENS5_IJNSA_ILi128EEESG_NSA_ILi64EEEEEENS_6half_tENS5_IJSC_llEEESJ_SK_NS4_8TiledMMAINS4_8MMA_AtomIJNS4_4SM904GMMA26MMA_64x128x16_F32F16F16_SSILNSO_5MajorE1ELSQ_1ELNSO_7ScaleInE1ELSR_1EEEEEENS4_6LayoutINS5_IJNSA_ILi2EEESC_SC_EEENS5_IJSC_NSA_ILi0EEESX_EEEEENS5_IJNS4_10UnderscoreES10_S10_EEEEENS4_13SM90_TMA_LOADENS4_14ComposedLayoutINS4_7SwizzleILi3ELi4ELi3EEENS4_18smem_ptr_flag_bitsILi16EEENSU_INS5_IJSH_NSA_ILi8EEEEEENS5_IJSC_SH_EEEEEEEvNS4_8identityENS4_23SM90_TMA_LOAD_MULTICASTES1D_vS1E_EENS_8epilogue10collective6detail29Sm90TmaWarpSpecializedAdapterINS1I_15DefaultEpilogueISJ_NS5_IJlSC_lEEES1M_NS1H_6thread17LinearCombinationISJ_Li1EffLNS1N_9ScaleType4KindE0ELNS_15FloatRoundStyleE2ESJ_EENS1_15EpilogueDefaultEEEEEvvEEEEvNT_6ParamsE:
[----:B------:R-:W0:Y:S01]  /*0000*/  LDC R1, c[0x0][0x28] ;  /* 0x00000a00ff017b82 */ /* 0x000e220000000800 */
[----:B------:R-:W1:Y:S01]  /*0010*/  S2R R95, SR_TID.X ;  /* 0x00000000005f7919 */ /* 0x000e620000002100 */
[----:B------:R-:W-:Y:S01]  /*0020*/  ELECT P0, URZ, PT ;  /* 0x00000000003f782f */ /* 0x000fe20003800000 */
[----:B------:R-:W-:Y:S01]  /*0030*/  BSSY B0, `(.L_x_0) ;  /* 0x000000f000007945 */ /* 0x000fe20003800000 */
[--C-:B-1----:R-:W-:Y:S02]  /*0040*/  SHF.R.U32.HI R0, RZ, 0x5, R95.reuse ;  /* 0x00000005ff007819 */ /* 0x102fe4000001165f */
[----:B------:R-:W-:-:S03]  /*0050*/  SHF.R.U32.HI R6, RZ, 0x7, R95 ;  /* 0x00000007ff067819 */ /* 0x000fc6000001165f */
[----:B------:R-:W1:Y:S04]  /*0060*/  SHFL.IDX PT, R3, R0, RZ, 0x1f ;  /* 0x00001fff00037589 */ /* 0x000e6800000e0000 */
[----:B------:R2:W3:Y:S01]  /*0070*/  SHFL.IDX PT, R2, R6, RZ, 0x1f ;  /* 0x00001fff06027589 */ /* 0x0004e200000e0000 */
[----:B-1----:R-:W-:-:S13]  /*0080*/  ISETP.NE.OR P0, PT, R3, RZ, !P0 ;  /* 0x000000ff0300720c */ /* 0x002fda0004705670 */
[----:B0-23--:R-:W-:Y:S05]  /*0090*/  @P0 BRA `(.L_x_1) ;  /* 0x0000000000200947 */ /* 0x00dfea0003800000 */
[----:B------:R-:W-:Y:S02]  /*00a0*/  ULDC.64 UR4, c[0x0][0x198] ;  /* 0x0000660000047ab9 */ /* 0x000fe40000000a00 */
[----:B------:R-:W-:Y:S02]  /*00b0*/  UIADD3 UR6, UP0, UR4, 0xf0, URZ ;  /* 0x000000f004067890 */ /* 0x000fe4000ff1e03f */
[----:B------:R-:W-:Y:S02]  /*00c0*/  UIADD3 UR4, UP1, UR4, 0x1f0, URZ ;  /* 0x000001f004047890 */ /* 0x000fe4000ff3e03f */
[----:B------:R-:W-:Y:S02]  /*00d0*/  UIADD3.X UR7, URZ, UR5, URZ, UP0, !UPT ;  /* 0x000000053f077290 */ /* 0x000fe400087fe43f */
[----:B------:R-:W-:-:S07]  /*00e0*/  UIADD3.X UR5, URZ, UR5, URZ, UP1, !UPT ;  /* 0x000000053f057290 */ /* 0x000fce0008ffe43f */
[----:B------:R0:W-:Y:S02]  /*00f0*/  UTMACCTL.PF [UR6] ;  /* 0x00000000060079b9 */ /* 0x0001e40008040000 */
[----:B------:R0:W-:Y:S02]  /*0100*/  UTMACCTL.PF [UR4] ;  /* 0x00000000040079b9 */ /* 0x0001e40008040000 */
[----:B0-----:R-:W-:Y:S01]  /*0110*/  NOP ;  /* 0x0000000000007918 */ /* 0x001fe20000000000 */
.L_x_1:
[----:B------:R-:W-:Y:S05]  /*0120*/  BSYNC B0 ;  /* 0x0000000000007941 */ /* 0x000fea0003800000 */
.L_x_0:
[----:B------:R-:W0:Y:S01]  /*0130*/  SHFL.IDX PT, R5, R0, RZ, 0x1f ;  /* 0x00001fff00057589 */ /* 0x000e2200000e0000 */
[----:B------:R-:W-:-:S04]  /*0140*/  SHF.R.S32.HI R4, RZ, 0x1f, R95 ;  /* 0x0000001fff047819 */ /* 0x000fc8000001145f */
[----:B------:R-:W-:Y:S02]  /*0150*/  LEA.HI R4, R4, R95, RZ, 0x7 ;  /* 0x0000005f04047211 */ /* 0x000fe400078f38ff */
[----:B0-----:R-:W-:-:S13]  /*0160*/  ISETP.NE.AND P0, PT, R5, RZ, PT ;  /* 0x000000ff0500720c */ /* 0x001fda0003f05270 */
[----:B------:R-:W-:Y:S05]  /*0170*/  @P0 BRA `(.L_x_2) ;  /* 0x0000000000700947 */ /* 0x000fea0003800000 */
[----:B------:R-:W0:Y:S01]  /*0180*/  S2UR UR8, SR_CgaCtaId ;  /* 0x00000000000879c3 */ /* 0x000e220000008800 */
[----:B------:R-:W-:Y:S01]  /*0190*/  UMOV UR4, 0x400 ;  /* 0x0000040000047882 */ /* 0x000fe20000000000 */
[----:B------:R-:W-:Y:S01]  /*01a0*/  UMOV UR5, 0x1 ;  /* 0x0000000100057882 */ /* 0x000fe20000000000 */
[----:B------:R-:W-:Y:S01]  /*01b0*/  UMOV UR6, 0x8 ;  /* 0x0000000800067882 */ /* 0x000fe20000000000 */
[----:B------:R-:W-:Y:S01]  /*01c0*/  ELECT P0, URZ, PT ;  /* 0x00000000003f782f */ /* 0x000fe20003800000 */
[----:B------:R-:W-:-:S04]  /*01d0*/  UIADD3 UR6, -UR6, 0x100000, URZ ;  /* 0x0010000006067890 */ /* 0x000fc8000fffe13f */
[----:B------:R-:W-:Y:S02]  /*01e0*/  USHF.L.U32 UR7, UR6, 0xb, URZ ;  /* 0x0000000b06077899 */ /* 0x000fe4000800063f */
[----:B------:R-:W-:Y:S02]  /*01f0*/  USHF.L.U32 UR6, UR6, 0x1, URZ ;  /* 0x0000000106067899 */ /* 0x000fe4000800063f */
[----:B0-----:R-:W-:Y:S02]  /*0200*/  ULEA UR8, UR8, UR4, 0x18 ;  /* 0x0000000408087291 */ /* 0x001fe4000f8ec03f */
[----:B------:R-:W-:-:S04]  /*0210*/  UIADD3 UR4, -UR5, 0x100000, URZ ;  /* 0x0010000005047890 */ /* 0x000fc8000fffe13f */
[----:B------:R-:W-:Y:S02]  /*0220*/  USHF.L.U32 UR5, UR4, 0xb, URZ ;  /* 0x0000000b04057899 */ /* 0x000fe4000800063f */
[----:B------:R-:W-:Y:S01]  /*0230*/  USHF.L.U32 UR4, UR4, 0x1, URZ ;  /* 0x0000000104047899 */ /* 0x000fe2000800063f */
[----:B------:R-:W0:Y:S11]  /*0240*/  FENCE.VIEW.ASYNC.S ;  /* 0x00000000000073c6 */ /* 0x000e360000000000 */
[----:B0-----:R0:W1:Y:S01]  /*0250*/  SYNCS.EXCH.64 URZ, [UR8], UR4 ;  /* 0x00000004083f75b2 */ /* 0x0010620008000100 */
[----:B------:R0:W2:Y:S01]  /*0260*/  SYNCS.EXCH.64 URZ, [UR8+0x38], UR6 ;  /* 0x00003806083f75b2 */ /* 0x0000a20008000100 */
[----:B------:R0:W3:Y:S01]  /*0270*/  SYNCS.EXCH.64 URZ, [UR8+0x8], UR4 ;  /* 0x00000804083f75b2 */ /* 0x0000e20008000100 */
[----:B------:R0:W4:Y:S01]  /*0280*/  SYNCS.EXCH.64 URZ, [UR8+0x40], UR6 ;  /* 0x00004006083f75b2 */ /* 0x0001220008000100 */
[----:B------:R0:W0:Y:S01]  /*0290*/  SYNCS.EXCH.64 URZ, [UR8+0x10], UR4 ;  /* 0x00001004083f75b2 */ /* 0x0000220008000100 */
        /* <DEDUP_REMOVED lines=9> */
[----:B------:R-:W-:Y:S01]  /*0330*/  NOP ;  /* 0x0000000000007918 */ /* 0x000fe20000000000 */
.L_x_2:
[----:B0-----:R-:W0:Y:S01]  /*0340*/  S2UR UR8, SR_CTAID.X ;  /* 0x00000000000879c3 */ /* 0x001e220000002500 */
[----:B------:R-:W-:Y:S01]  /*0350*/  LOP3.LUT R4, R4, 0xffffff80, RZ, 0xc0, !PT ;  /* 0xffffff8004047812 */ /* 0x000fe200078ec0ff */
[----:B------:R-:W5:Y:S01]  /*0360*/  SHFL.IDX PT, R0, R0, RZ, 0x1f ;  /* 0x00001fff00007589 */ /* 0x000f6200000e0000 */
[----:B------:R-:W-:Y:S01]  /*0370*/  SHF.R.S32.HI R12, RZ, 0x1f, R5 ;  /* 0x0000001fff0c7819 */ /* 0x000fe20000011405 */
[----:B------:R-:W-:Y:S01]  /*0380*/  ULDC UR4, c[0x0][0x150] ;  /* 0x0000540000047ab9 */ /* 0x000fe20000000800 */
[----:B------:R-:W-:Y:S01]  /*0390*/  ELECT P0, URZ, PT ;  /* 0x00000000003f782f */ /* 0x000fe20003800000 */
[----:B------:R-:W-:Y:S01]  /*03a0*/  IMAD.IADD R8, R95, 0x1, -R4 ;  /* 0x000000015f087824 */ /* 0x000fe200078e0a04 */
[----:B------:R-:W-:Y:S01]  /*03b0*/  LEA.HI R12, R12, R5, RZ, 0x2 ;  /* 0x000000050c0c7211 */ /* 0x000fe200078f10ff */
[----:B------:R-:W1:Y:S01]  /*03c0*/  S2R R4, SR_CTAID.Y ;  /* 0x0000000000047919 */ /* 0x000e620000002600 */
[----:B------:R-:W2:Y:S01]  /*03d0*/  LDC R13, c[0x0][0x144] ;  /* 0x00005100ff0d7b82 */ /* 0x000ea20000000800 */
[----:B------:R-:W-:Y:S01]  /*03e0*/  NOP ;  /* 0x0000000000007918 */ /* 0x000fe20000000000 */
[----:B------:R-:W-:Y:S01]  /*03f0*/  SHF.R.S32.HI R7, RZ, 0x1f, R8 ;  /* 0x0000001fff077819 */ /* 0x000fe20000011408 */
[----:B------:R-:W-:Y:S01]  /*0400*/  NOP ;  /* 0x0000000000007918 */ /* 0x000fe20000000000 */
[----:B------:R-:W-:Y:S01]  /*0410*/  LOP3.LUT R12, R12, 0x3ffffffc, RZ, 0xc0, !PT ;  /* 0x3ffffffc0c0c7812 */ /* 0x000fe200078ec0ff */
[----:B------:R-:W-:Y:S01]  /*0420*/  IMAD.MOV.U32 R22, RZ, RZ, 0x1 ;  /* 0x00000001ff167424 */ /* 0x000fe200078e00ff */
[----:B------:R-:W-:-:S02]  /*0430*/  LEA.HI R7, R7, R8, RZ, 0x3 ;  /* 0x0000000807077211 */ /* 0x000fc400078f18ff */
[----:B------:R-:W3:Y:S01]  /*0440*/  LDC R14, c[0x0][0x140] ;  /* 0x00005000ff0e7b82 */ /* 0x000ee20000000800 */
[----:B------:R-:W-:Y:S02]  /*0450*/  ISETP.NE.AND P3, PT, R2, RZ, PT ;  /* 0x000000ff0200720c */ /* 0x000fe40003f65270 */
[--C-:B------:R-:W-:Y:S02]  /*0460*/  SHF.R.S32.HI R9, RZ, 0x3, R7.reuse ;  /* 0x00000003ff097819 */ /* 0x100fe40000011407 */
[----:B------:R-:W-:Y:S02]  /*0470*/  SHF.R.S32.HI R10, RZ, 0x1f, R7 ;  /* 0x0000001fff0a7819 */ /* 0x000fe40000011407 */
[----:B0-----:R-:W-:Y:S02]  /*0480*/  I2FP.F32.U32 R7, UR8 ;  /* 0x0000000800077c45 */ /* 0x001fe40008201000 */
[----:B------:R-:W-:Y:S02]  /*0490*/  LEA.HI R10, R10, R9, RZ, 0x2 ;  /* 0x000000090a0a7211 */ /* 0x000fe400078f10ff */
[----:B-----5:R-:W-:Y:S01]  /*04a0*/  ISETP.NE.OR P0, PT, R0, RZ, !P0 ;  /* 0x000000ff0000720c */ /* 0x020fe20004705670 */
[----:B------:R-:W-:Y:S01]  /*04b0*/  FMUL R11, R7, UR4 ;  /* 0x00000004070b7c20 */ /* 0x000fe20008400000 */
[----:B------:R-:W-:Y:S01]  /*04c0*/  LOP3.LUT R10, R10, 0xfffffffc, RZ, 0xc0, !PT ;  /* 0xfffffffc0a0a7812 */ /* 0x000fe200078ec0ff */
[----:B------:R-:W-:Y:S01]  /*04d0*/  IMAD.IADD R7, R5, 0x1, -R12 ;  /* 0x0000000105077824 */ /* 0x000fe200078e0a0c */
[----:B------:R-:W-:-:S03]  /*04e0*/  ULDC UR4, c[0x0][0x154] ;  /* 0x0000550000047ab9 */ /* 0x000fc60000000800 */
[----:B------:R-:W0:Y:S01]  /*04f0*/  F2I.U32.TRUNC.NTZ R11, R11 ;  /* 0x0000000b000b7305 */ /* 0x000e22000020f000 */
[----:B------:R-:W-:Y:S02]  /*0500*/  IMAD.IADD R10, R9, 0x1, -R10 ;  /* 0x00000001090a7824 */ /* 0x000fe400078e0a0a */
[----:B------:R-:W5:Y:S02]  /*0510*/  LDC R9, c[0x0][0x148] ;  /* 0x00005200ff097b82 */ /* 0x000f640000000800 */
[----:B------:R-:W-:Y:S01]  /*0520*/  IMAD R10, R7, 0x4, R10 ;  /* 0x00000004070a7824 */ /* 0x000fe200078e020a */
[----:B------:R-:W-:Y:S01]  /*0530*/  VOTEU.ALL UP0, P0 ;  /* 0x00000000003f7886 */ /* 0x000fe20000000000 */
[----:B---3--:R-:W-:Y:S01]  /*0540*/  ISETP.EQ.U32.AND P2, PT, R14, 0x1, PT ;  /* 0x000000010e00780c */ /* 0x008fe20003f42070 */
[----:B------:R-:W-:Y:S01]  /*0550*/  VOTEU.ALL UP1, P0 ;  /* 0x00000000003f7886 */ /* 0x000fe20000020000 */
[----:B------:R-:W-:Y:S01]  /*0560*/  IMAD.SHL.U32 R19, R10, 0x4, RZ ;  /* 0x000000040a137824 */ /* 0x000fe200078e00ff */
[----:B------:R-:W-:Y:S01]  /*0570*/  SHF.R.S32.HI R7, RZ, 0x1f, R10 ;  /* 0x0000001fff077819 */ /* 0x000fe2000001140a */
[----:B------:R-:W3:Y:S01]  /*0580*/  @!UP0 S2UR UR7, SR_CgaCtaId ;  /* 0x00000000000789c3 */ /* 0x000ee20000008800 */
[----:B------:R-:W-:-:S02]  /*0590*/  @!UP0 UMOV UR6, 0x400 ;  /* 0x0000040000068882 */ /* 0x000fc40000000000 */
[----:B------:R-:W-:Y:S01]  /*05a0*/  LEA.HI R0, R7, R10, RZ, 0x2 ;  /* 0x0000000a07007211 */ /* 0x000fe200078f10ff */
[----:B0-----:R-:W-:Y:S01]  /*05b0*/  IMAD.MOV R12, RZ, RZ, -R11 ;  /* 0x000000ffff0c7224 */ /* 0x001fe200078e0a0b */
[----:B------:R-:W-:Y:S02]  /*05c0*/  LOP3.LUT R19, R10, 0xc, R19, 0x78, !PT ;  /* 0x0000000c0a137812 */ /* 0x000fe400078e7813 */
[----:B------:R-:W-:Y:S01]  /*05d0*/  LOP3.LUT R11, R0, 0xfffffffc, RZ, 0xc0, !PT ;  /* 0xfffffffc000b7812 */ /* 0x000fe200078ec0ff */
[----:B--2---:R-:W-:Y:S01]  /*05e0*/  IMAD R7, R13, R12, UR8 ;  /* 0x000000080d077e24 */ /* 0x004fe2000f8e020c */
[----:B-1----:R-:W-:Y:S02]  /*05f0*/  I2FP.F32.U32 R13, R4 ;  /* 0x00000004000d7245 */ /* 0x002fe40000201000 */
[----:B------:R-:W-:Y:S01]  /*0600*/  SHF.R.S32.HI R0, RZ, 0x1f, R3 ;  /* 0x0000001fff007819 */ /* 0x000fe20000011403 */
[----:B------:R-:W-:Y:S02]  /*0610*/  IMAD.IADD R12, R10, 0x1, -R11 ;  /* 0x000000010a0c7824 */ /* 0x000fe400078e0a0b */
[----:B------:R-:W-:Y:S01]  /*0620*/  FMUL R13, R13, UR4 ;  /* 0x000000040d0d7c20 */ /* 0x000fe20008400000 */
[----:B------:R-:W-:Y:S01]  /*0630*/  LEA.HI R0, R0, R3, RZ, 0x2 ;  /* 0x0000000300007211 */ /* 0x000fe200078f10ff */
[----:B------:R-:W-:Y:S01]  /*0640*/  UMOV UR4, 0x20 ;  /* 0x0000002000047882 */ /* 0x000fe20000000000 */
[----:B------:R-:W-:Y:S01]  /*0650*/  ISETP.NE.AND P4, PT, R12, R7, PT ;  /* 0x000000070c00720c */ /* 0x000fe20003f85270 */
[----:B------:R-:W-:-:S04]  /*0660*/  @!UP0 UIADD3 UR4, -UR4, 0x100000, URZ ;  /* 0x0010000004048890 */ /* 0x000fc8000fffe13f */
[----:B------:R-:W-:Y:S02]  /*0670*/  @!UP0 USHF.L.U32 UR5, UR4, 0xb, URZ ;  /* 0x0000000b04058899 */ /* 0x000fe4000800063f */
[----:B------:R-:W-:Y:S01]  /*0680*/  @!UP0 USHF.L.U32 UR4, UR4, 0x1, URZ ;  /* 0x0000000104048899 */ /* 0x000fe2000800063f */
[----:B------:R-:W-:Y:S01]  /*0690*/  LOP3.LUT R0, R0, 0xfffffffc, RZ, 0xc0, !PT ;  /* 0xfffffffc00007812 */ /* 0x000fe200078ec0ff */
[----:B------:R-:W0:Y:S04]  /*06a0*/  F2I.U32.TRUNC.NTZ R13, R13 ;  /* 0x0000000d000d7305 */ /* 0x000e28000020f000 */
[----:B------:R-:W-:Y:S01]  /*06b0*/  IMAD.IADD R3, R3, 0x1, -R0 ;  /* 0x0000000103037824 */ /* 0x000fe200078e0a00 */
[----:B---3--:R-:W-:Y:S01]  /*06c0*/  @!UP0 ULEA UR6, UR7, UR6, 0x18 ;  /* 0x0000000607068291 */ /* 0x008fe2000f8ec03f */
[----:B------:R-:W-:Y:S01]  /*06d0*/  VOTEU.ALL UP0, P0 ;  /* 0x00000000003f7886 */ /* 0x000fe20000000000 */
[----:B------:R-:W-:Y:S01]  /*06e0*/  LOP3.LUT P0, RZ, R8, 0x7, RZ, 0xc0, !PT ;  /* 0x0000000708ff7812 */ /* 0x000fe2000780c0ff */
[----:B------:R-:W-:Y:S01]  /*06f0*/  VIADD R8, R2, 0xffffffff ;  /* 0xffffffff02087836 */ /* 0x000fe20000000000 */
[----:B------:R-:W-:-:S02]  /*0700*/  @P4 SHF.R.S32.HI R0, RZ, 0x1f, R19 ;  /* 0x0000001fff004819 */ /* 0x000fc40000011413 */
[C---:B------:R-:W-:Y:S02]  /*0710*/  ISETP.NE.AND P1, PT, R3.reuse, 0x3, PT ;  /* 0x000000030300780c */ /* 0x040fe40003f25270 */
[----:B------:R-:W-:Y:S01]  /*0720*/  @P4 LEA.HI R0, R0, R19, RZ, 0x2 ;  /* 0x0000001300004211 */ /* 0x000fe200078f10ff */
[----:B0-----:R-:W-:Y:S01]  /*0730*/  IMAD.MOV R23, RZ, RZ, -R13 ;  /* 0x000000ffff177224 */ /* 0x001fe200078e0a0d */
[----:B------:R-:W-:Y:S01]  /*0740*/  ISETP.EQ.OR P1, PT, R3, RZ, !P1 ;  /* 0x000000ff0300720c */ /* 0x000fe20004f22670 */
[----:B------:R-:W0:Y:S02]  /*0750*/  FENCE.VIEW.ASYNC.S ;  /* 0x00000000000073c6 */ /* 0x000e240000000000 */
[----:B0-----:R0:W1:Y:S01]  /*0760*/  @!UP0 SYNCS.EXCH.64 URZ, [UR6+0x80], UR4 ;  /* 0x00008004063f85b2 */ /* 0x0010620008000100 */
[----:B------:R-:W-:Y:S01]  /*0770*/  @P4 SHF.R.S32.HI R0, RZ, 0x2, R0 ;  /* 0x00000002ff004819 */ /* 0x000fe20000011400 */
[----:B-----5:R-:W-:Y:S01]  /*0780*/  IMAD R11, R9, R23, R4 ;  /* 0x00000017090b7224 */ /* 0x020fe200078e0204 */
[----:B------:R-:W-:-:S02]  /*0790*/  ISETP.LT.U32.AND P0, PT, R19, 0x4, !P0 ;  /* 0x000000041300780c */ /* 0x000fc40004701070 */
[----:B------:R-:W-:Y:S02]  /*07a0*/  ISETP.EQ.AND P1, PT, R2, RZ, P1 ;  /* 0x000000ff0200720c */ /* 0x000fe40000f22270 */
[----:B------:R-:W-:Y:S02]  /*07b0*/  @P4 ISETP.NE.AND P5, PT, R0, R11, PT ;  /* 0x0000000b0000420c */ /* 0x000fe40003fa5270 */
[----:B------:R-:W-:Y:S02]  /*07c0*/  ISETP.GE.U32.AND P6, PT, R8, 0x2, PT ;  /* 0x000000020800780c */ /* 0x000fe40003fc6070 */
[----:B------:R-:W-:Y:S02]  /*07d0*/  SEL R11, RZ, 0x1, !P0 ;  /* 0x00000001ff0b7807 */ /* 0x000fe40004000000 */
[----:B------:R-:W-:Y:S02]  /*07e0*/  @P4 SEL R22, RZ, 0x1, P5 ;  /* 0x00000001ff164807 */ /* 0x000fe40002800000 */
[----:B------:R-:W-:Y:S01]  /*07f0*/  SEL R18, RZ, 0x1, !P1 ;  /* 0x00000001ff127807 */ /* 0x000fe20004800000 */
[----:B------:R0:W2:Y:S01]  /*0800*/  @!UP1 SYNCS.EXCH.64 URZ, [UR6+0x88], UR4 ;  /* 0x00008804063f95b2 */ /* 0x0000a20008000100 */
[----:B------:R-:W-:Y:S01]  /*0810*/  LOP3.LUT R22, R22, R11, RZ, 0xc0, !PT ;  /* 0x0000000b16167212 */ /* 0x000fe200078ec0ff */
[----:B------:R-:W-:Y:S01]  /*0820*/  NOP ;  /* 0x0000000000007918 */ /* 0x000fe20000000000 */
[----:B------:R-:W-:-:S02]  /*0830*/  LOP3.LUT R0, R95, 0x7f, RZ, 0xc0, !PT ;  /* 0x0000007f5f007812 */ /* 0x000fc400078ec0ff */
[----:B------:R-:W-:Y:S01]  /*0840*/  SEL R18, R18, 0x2, P6 ;  /* 0x0000000212127807 */ /* 0x000fe20003000000 */
[----:B0-----:R-:W-:Y:S06]  /*0850*/  @!P2 BRA `(.L_x_3) ;  /* 0x000000000008a947 */ /* 0x001fec0003800000 */
[----:B-12-4-:R-:W-:Y:S01]  /*0860*/  UCGABAR_ARV ;  /* 0x00000000000079c7 */ /* 0x016fe20008000000 */
[----:B------:R-:W-:Y:S05]  /*0870*/  BRA `(.L_x_4) ;  /* 0x0000000000047947 */ /* 0x000fea0003800000 */
.L_x_3:
[----:B-12-4-:R-:W-:Y:S01]  /*0880*/  NOP ;  /* 0x0000000000007918 */ /* 0x016fe20000000000 */
.L_x_4:
[----:B------:R-:W0:Y:S01]  /*0890*/  LDC R2, c[0x0][0x65c] ;  /* 0x00019700ff027b82 */ /* 0x000e220000000800 */
[----:B------:R-:W-:Y:S02]  /*08a0*/  IMAD.U32 R10, RZ, RZ, UR8 ;  /* 0x00000008ff0a7e24 */ /* 0x000fe4000f8e00ff */
[----:B------:R-:W-:Y:S01]  /*08b0*/  IMAD.MOV.U32 R11, RZ, RZ, RZ ;  /* 0x000000ffff0b7224 */ /* 0x000fe200078e00ff */
[----:B0-----:R-:W-:-:S04]  /*08c0*/  ISETP.NE.AND P1, PT, R2, 0x1, PT ;  /* 0x000000010200780c */ /* 0x001fc80003f25270 */
[----:B------:R-:W-:-:S09]  /*08d0*/  P2R R5, PR, RZ, 0x2 ;  /* 0x00000002ff057803 */ /* 0x000fd20000000000 */
[----:B------:R-:W0:Y:S01]  /*08e0*/  @P1 LDC R17, c[0x0][0x10] ;  /* 0x00000400ff111b82 */ /* 0x000e220000000800 */
[----:B------:R-:W-:Y:S02]  /*08f0*/  @P1 IMAD.MOV.U32 R5, RZ, RZ, RZ ;  /* 0x000000ffff051224 */ /* 0x000fe400078e00ff */
[----:B------:R-:W-:-:S05]  /*0900*/  @P1 IMAD.MOV.U32 R15, RZ, RZ, RZ ;  /* 0x000000ffff0f1224 */ /* 0x000fca00078e00ff */
[----:B------:R-:W1:Y:S01]  /*0910*/  @!P1 LDC R13, c[0x0][0xc] ;  /* 0x00000300ff0d9b82 */ /* 0x000e620000000800 */
[----:B------:R-:W-:Y:S01]  /*0920*/  ULDC UR4, c[0x0][0xc] ;  /* 0x0000030000047ab9 */ /* 0x000fe20000000800 */
[----:B------:R-:W-:Y:S01]  /*0930*/  ULDC UR5, c[0x0][0x10] ;  /* 0x0000040000057ab9 */ /* 0x000fe20000000800 */
[----:B------:R-:W-:Y:S01]  /*0940*/  ULDC UR6, c[0x0][0x14] ;  /* 0x0000050000067ab9 */ /* 0x000fe20000000800 */
[----:B------:R-:W-:-:S04]  /*0950*/  UIMAD.WIDE.U32 UR4, UR4, UR5, URZ ;  /* 0x00000005040472a5 */ /* 0x000fc8000f8e003f */
[----:B------:R-:W-:Y:S02]  /*0960*/  UIMAD.WIDE.U32 UR38, UR4, UR6, URZ ;  /* 0x00000006042672a5 */ /* 0x000fe4000f8e003f */
[----:B------:R-:W-:-:S04]  /*0970*/  UIMAD UR41, UR5, UR6, URZ ;  /* 0x00000006052972a4 */ /* 0x000fc8000f8e023f */
[----:B------:R-:W-:Y:S01]  /*0980*/  UIADD3 UR41, UR39, UR41, URZ ;  /* 0x0000002927297290 */ /* 0x000fe2000fffe03f */
[----:B0-----:R-:W-:-:S04]  /*0990*/  @P1 IMAD.WIDE.U32 R16, R17, UR8, R4 ;  /* 0x0000000811101c25 */ /* 0x001fc8000f8e0004 */
[----:B------:R-:W-:Y:S02]  /*09a0*/  @P1 IMAD.IADD R17, R17, 0x1, R15 ;  /* 0x0000000111111824 */ /* 0x000fe400078e020f */
[----:B-1----:R-:W-:-:S04]  /*09b0*/  @!P1 IMAD.WIDE.U32 R10, R4, R13, R10 ;  /* 0x0000000d040a9225 */ /* 0x002fc800078e000a */
[----:B------:R-:W-:Y:S02]  /*09c0*/  @!P1 IMAD.MOV.U32 R16, RZ, RZ, R10 ;  /* 0x000000ffff109224 */ /* 0x000fe400078e000a */
[----:B------:R-:W-:Y:S01]  /*09d0*/  @!P1 IMAD.MOV.U32 R17, RZ, RZ, R11 ;  /* 0x000000ffff119224 */ /* 0x000fe200078e000b */
[----:B------:R-:W-:Y:S06]  /*09e0*/  @!P2 BRA `(.L_x_5) ;  /* 0x00000000000ca947 */ /* 0x000fec0003800000 */
[----:B------:R-:W-:Y:S01]  /*09f0*/  UCGABAR_WAIT ;  /* 0x0000000000007dc7 */ /* 0x000fe20008000000 */
[----:B------:R-:W-:Y:S01]  /*0a00*/  CCTL.IVALL ;  /* 0x00000000ff00798f */ /* 0x000fe20002000000 */
[----:B------:R-:W-:Y:S05]  /*0a10*/  BRA `(.L_x_6) ;  /* 0x0000000000047947 */ /* 0x000fea0003800000 */
.L_x_5:
[----:B------:R-:W-:Y:S06]  /*0a20*/  BAR.SYNC.DEFER_BLOCKING 0x0 ;  /* 0x0000000000007b1d */ /* 0x000fec0000010000 */
.L_x_6:
[----:B------:R-:W-:Y:S05]  /*0a30*/  @!P3 BRA `(.L_x_7) ;  /* 0x0000005c00c0b947 */ /* 0x000fea0003800000 */
[----:B------:R-:W-:-:S13]  /*0a40*/  ISETP.GT.U32.AND P0, PT, R8, 0x1, PT ;  /* 0x000000010800780c */ /* 0x000fda0003f04070 */
[----:B------:R-:W-:Y:S05]  /*0a50*/  @P0 EXIT ;  /* 0x000000000000094d */ /* 0x000fea0003800000 */
[----:B------:R-:W-:Y:S01]  /*0a60*/  ULDC.64 UR4, c[0x0][0x650] ;  /* 0x0001940000047ab9 */ /* 0x000fe20000000a00 */
[----:B------:R-:W-:Y:S01]  /*0a70*/  PRMT R3, RZ, 0x7610, R3 ;  /* 0x00007610ff037816 */ /* 0x000fe20000000003 */
[----:B------:R-:W-:Y:S01]  /*0a80*/  IMAD.MOV.U32 R103, RZ, RZ, -0x1 ;  /* 0xffffffffff677424 */ /* 0x000fe200078e00ff */
[----:B------:R-:W-:Y:S01]  /*0a90*/  ISETP.GE.U32.AND P0, PT, R16, UR4, PT ;  /* 0x0000000410007c0c */ /* 0x000fe2000bf06070 */
[----:B------:R-:W-:Y:S02]  /*0aa0*/  IMAD.MOV.U32 R100, RZ, RZ, -0x1 ;  /* 0xffffffffff647424 */ /* 0x000fe400078e00ff */
[----:B------:R-:W-:Y:S01]  /*0ab0*/  IMAD.MOV.U32 R101, RZ, RZ, -0x1 ;  /* 0xffffffffff657424 */ /* 0x000fe200078e00ff */
[----:B------:R-:W-:-:S13]  /*0ac0*/  ISETP.GE.U32.AND.EX P0, PT, R17, UR5, PT, P0 ;  /* 0x0000000511007c0c */ /* 0x000fda000bf06100 */
[----:B------:R-:W-:Y:S05]  /*0ad0*/  @P0 BRA `(.L_x_8) ;  /* 0x0000000400280947 */ /* 0x000fea0003800000 */
[----:B------:R-:W0:Y:S01]  /*0ae0*/  LDC.64 R24, c[0x0][0x628] ;  /* 0x00018a00ff187b82 */ /* 0x000e220000000a00 */
[----:B------:R-:W-:Y:S02]  /*0af0*/  IMAD.MOV.U32 R10, RZ, RZ, R16 ;  /* 0x000000ffff0a7224 */ /* 0x000fe400078e0010 */
[----:B------:R-:W-:-:S05]  /*0b00*/  IMAD.MOV.U32 R11, RZ, RZ, R17 ;  /* 0x000000ffff0b7224 */ /* 0x000fca00078e0011 */
[----:B------:R-:W1:Y:S08]  /*0b10*/  LDC R8, c[0x0][0x630] ;  /* 0x00018c00ff087b82 */ /* 0x000e700000000800 */
[----:B------:R-:W2:Y:S01]  /*0b20*/  LDC.64 R26, c[0x0][0x620] ;  /* 0x00018800ff1a7b82 */ /* 0x000ea20000000a00 */
[----:B0-----:R-:W-:-:S04]  /*0b30*/  ISETP.NE.U32.AND P0, PT, R24, RZ, PT ;  /* 0x000000ff1800720c */ /* 0x001fc80003f05070 */
[----:B------:R-:W-:-:S13]  /*0b40*/  ISETP.NE.AND.EX P0, PT, R25, RZ, PT, P0 ;  /* 0x000000ff1900720c */ /* 0x000fda0003f05300 */
[----:B-12---:R-:W-:Y:S05]  /*0b50*/  @!P0 BRA `(.L_x_9) ;  /* 0x0000000000288947 */ /* 0x006fea0003800000 */
[----:B------:R-:W0:Y:S02]  /*0b60*/  LDC R3, c[0x0][0x634] ;  /* 0x00018d00ff037b82 */ /* 0x000e240000000800 */
[----:B0-----:R-:W-:-:S05]  /*0b70*/  IADD3 R3, P0, R16, R3, RZ ;  /* 0x0000000310037210 */ /* 0x001fca0007f1e0ff */
[----:B------:R-:W-:-:S04]  /*0b80*/  IMAD.X R21, RZ, RZ, R17, P0 ;  /* 0x000000ffff157224 */ /* 0x000fc800000e0611 */
[----:B------:R-:W-:-:S04]  /*0b90*/  IMAD.WIDE.U32 R10, R21, R24, RZ ;  /* 0x00000018150a7225 */ /* 0x000fc800078e00ff */
[----:B------:R-:W-:-:S04]  /*0ba0*/  IMAD.WIDE.U32 R12, P0, R3, R25, R10 ;  /* 0x00000019030c7225 */ /* 0x000fc8000780000a */
[----:B------:R-:W-:-:S04]  /*0bb0*/  IMAD.WIDE.U32 R10, R3, R24, RZ ;  /* 0x00000018030a7225 */ /* 0x000fc800078e00ff */
[----:B------:R-:W-:Y:S01]  /*0bc0*/  IMAD.X R15, RZ, RZ, RZ, P0 ;  /* 0x000000ffff0f7224 */ /* 0x000fe200000e06ff */
[----:B------:R-:W-:Y:S01]  /*0bd0*/  IADD3 RZ, P0, R11, R12, RZ ;  /* 0x0000000c0bff7210 */ /* 0x000fe20007f1e0ff */
[----:B------:R-:W-:-:S04]  /*0be0*/  IMAD.MOV.U32 R14, RZ, RZ, R13 ;  /* 0x000000ffff0e7224 */ /* 0x000fc800078e000d */
[----:B------:R-:W-:-:S08]  /*0bf0*/  IMAD.WIDE.U32.X R10, R21, R25, R14, P0 ;  /* 0x00000019150a7225 */ /* 0x000fd000000e040e */
.L_x_9:
[----:B------:R-:W0:Y:S01]  /*0c00*/  LDC.64 R30, c[0x0][0x640] ;  /* 0x00019000ff1e7b82 */ /* 0x000e220000000a00 */
[-CC-:B------:R-:W-:Y:S02]  /*0c10*/  SHF.R.U64 R101, R10, R8.reuse, R11.reuse ;  /* 0x000000080a657219 */ /* 0x180fe4000000120b */
[----:B------:R-:W-:Y:S02]  /*0c20*/  SHF.R.U32.HI R3, RZ, R8, R11 ;  /* 0x00000008ff037219 */ /* 0x000fe4000001160b */
[----:B------:R-:W-:-:S03]  /*0c30*/  IADD3 R5, P0, RZ, -R101, RZ ;  /* 0x80000065ff057210 */ /* 0x000fc60007f1e0ff */
[----:B------:R-:W1:Y:S02]  /*0c40*/  LDC R12, c[0x0][0x618] ;  /* 0x00018600ff0c7b82 */ /* 0x000e640000000800 */
[----:B------:R-:W-:Y:S02]  /*0c50*/  IMAD.X R3, RZ, RZ, ~R3, P0 ;  /* 0x000000ffff037224 */ /* 0x000fe400000e0e03 */
[----:B------:R-:W-:-:S04]  /*0c60*/  IMAD.WIDE.U32 R10, R5, R26, R16 ;  /* 0x0000001a050a7225 */ /* 0x000fc800078e0010 */
[----:B------:R-:W2:Y:S01]  /*0c70*/  LDC R20, c[0x0][0x608] ;  /* 0x00018200ff147b82 */ /* 0x000ea20000000800 */
[----:B------:R-:W-:Y:S02]  /*0c80*/  IMAD R8, R3, R26, RZ ;  /* 0x0000001a03087224 */ /* 0x000fe400078e02ff */
[----:B------:R-:W-:Y:S02]  /*0c90*/  IMAD.MOV.U32 R3, RZ, RZ, -0x1 ;  /* 0xffffffffff037424 */ /* 0x000fe400078e00ff */
[----:B------:R-:W-:Y:S02]  /*0ca0*/  IMAD R5, R5, R27, R8 ;  /* 0x0000001b05057224 */ /* 0x000fe400078e0208 */
[----:B------:R-:W-:Y:S01]  /*0cb0*/  IMAD R26, R9, R23, R4 ;  /* 0x00000017091a7224 */ /* 0x000fe200078e0204 */
[----:B------:R-:W3:Y:S01]  /*0cc0*/  LDC R28, c[0x0][0x658] ;  /* 0x00019600ff1c7b82 */ /* 0x000ee20000000800 */
[----:B------:R-:W-:Y:S01]  /*0cd0*/  IMAD.IADD R5, R11, 0x1, R5 ;  /* 0x000000010b057824 */ /* 0x000fe200078e0205 */
[----:B0-----:R-:W-:Y:S01]  /*0ce0*/  ISETP.NE.U32.AND P0, PT, R30, RZ, PT ;  /* 0x000000ff1e00720c */ /* 0x001fe20003f05070 */
[----:B------:R-:W-:-:S03]  /*0cf0*/  IMAD.MOV.U32 R23, RZ, RZ, 0x1 ;  /* 0x00000001ff177424 */ /* 0x000fc600078e00ff */
[----:B------:R-:W-:Y:S02]  /*0d00*/  ISETP.NE.AND.EX P0, PT, R31, RZ, PT, P0 ;  /* 0x000000ff1f00720c */ /* 0x000fe40003f05300 */
[----:B------:R-:W0:Y:S01]  /*0d10*/  LDC R24, c[0x0][0x600] ;  /* 0x00018000ff187b82 */ /* 0x000e220000000800 */
[-CC-:B-1----:R-:W-:Y:S02]  /*0d20*/  SHF.R.U64 R14, R10, R12.reuse, R5.reuse ;  /* 0x0000000c0a0e7219 */ /* 0x182fe40000001205 */
[----:B------:R-:W-:-:S05]  /*0d30*/  SHF.R.U32.HI R5, RZ, R12, R5 ;  /* 0x0000000cff057219 */ /* 0x000fca0000011605 */
[----:B------:R-:W1:Y:S01]  /*0d40*/  LDC R15, c[0x0][0x648] ;  /* 0x00019200ff0f7b82 */ /* 0x000e620000000800 */
[-CC-:B--2---:R-:W-:Y:S02]  /*0d50*/  SHF.R.U64 R27, R14, R20.reuse, R5.reuse ;  /* 0x000000140e1b7219 */ /* 0x184fe40000001205 */
[----:B------:R-:W-:-:S05]  /*0d60*/  SHF.R.U32.HI R5, RZ, R20, R5 ;  /* 0x00000014ff057219 */ /* 0x000fca0000011605 */
[----:B------:R-:W2:Y:S01]  /*0d70*/  LDC R21, c[0x0][0x638] ;  /* 0x00018e00ff157b82 */ /* 0x000ea20000000800 */
[-CC-:B---3--:R-:W-:Y:S02]  /*0d80*/  SHF.R.U64 R20, R27, R28.reuse, R5.reuse ;  /* 0x0000001c1b147219 */ /* 0x188fe40000001205 */
[-C--:B------:R-:W-:Y:S02]  /*0d90*/  SHF.L.U32 R3, R3, R28.reuse, RZ ;  /* 0x0000001c03037219 */ /* 0x080fe400000006ff */
[----:B------:R-:W-:Y:S01]  /*0da0*/  SHF.R.U32.HI R5, RZ, R28, R5 ;  /* 0x0000001cff057219 */ /* 0x000fe20000011605 */
[----:B------:R-:W-:Y:S01]  /*0db0*/  IMAD.MOV.U32 R4, RZ, RZ, R20 ;  /* 0x000000ffff047224 */ /* 0x000fe200078e0014 */
[----:B------:R-:W-:Y:S01]  /*0dc0*/  LOP3.LUT R12, RZ, R3, RZ, 0x33, !PT ;  /* 0x00000003ff0c7212 */ /* 0x000fe200078e33ff */
[----:B------:R-:W3:Y:S01]  /*0dd0*/  LDC R25, c[0x0][0x610] ;  /* 0x00018400ff197b82 */ /* 0x000ee20000000800 */
[----:B------:R-:W-:Y:S05]  /*0de0*/  @!P0 BRA `(.L_x_10) ;  /* 0x0000000000288947 */ /* 0x000fea0003800000 */
[----:B------:R-:W4:Y:S02]  /*0df0*/  LDC R3, c[0x0][0x64c] ;  /* 0x00019300ff037b82 */ /* 0x000f240000000800 */
[----:B----4-:R-:W-:-:S05]  /*0e00*/  IADD3 R3, P0, R20, R3, RZ ;  /* 0x0000000314037210 */ /* 0x010fca0007f1e0ff */
        /* <DEDUP_REMOVED lines=8> */
.L_x_10:
[----:B-1----:R-:W-:Y:S01]  /*0e90*/  SHF.R.U64 R4, R4, R15, R5 ;  /* 0x0000000f04047219 */ /* 0x002fe20000001205 */
[----:B0-----:R-:W-:Y:S01]  /*0ea0*/  VIADD R5, R24, 0xffffffff ;  /* 0xffffffff18057836 */ /* 0x001fe20000000000 */
[----:B------:R-:W-:Y:S02]  /*0eb0*/  SHF.L.U32 R3, R23, R28, RZ ;  /* 0x0000001c17037219 */ /* 0x000fe400000006ff */
[----:B------:R-:W-:Y:S01]  /*0ec0*/  LOP3.LUT R12, R27, R12, RZ, 0xc0, !PT ;  /* 0x0000000c1b0c7212 */ /* 0x000fe200078ec0ff */
[----:B------:R-:W-:Y:S01]  /*0ed0*/  IMAD.MOV R8, RZ, RZ, -R4 ;  /* 0x000000ffff087224 */ /* 0x000fe200078e0a04 */
[----:B------:R-:W-:-:S03]  /*0ee0*/  SEL R7, R7, R26, !P1 ;  /* 0x0000001a07077207 */ /* 0x000fc60004800000 */
[----:B------:R-:W-:Y:S01]  /*0ef0*/  IMAD R12, R3, R4, R12 ;  /* 0x00000004030c7224 */ /* 0x000fe200078e020c */
[----:B------:R-:W-:Y:S01]  /*0f00*/  LOP3.LUT R4, R14, R5, RZ, 0xc0, !PT ;  /* 0x000000050e047212 */ /* 0x000fe200078ec0ff */
[----:B--2---:R-:W-:Y:S02]  /*0f10*/  IMAD R3, R8, R21, R20 ;  /* 0x0000001508037224 */ /* 0x004fe400078e0214 */
[----:B---3--:R-:W-:Y:S02]  /*0f20*/  IMAD R7, R12, R25, R7 ;  /* 0x000000190c077224 */ /* 0x008fe400078e0207 */
[----:B------:R-:W-:Y:S02]  /*0f30*/  IMAD.MOV.U32 R5, RZ, RZ, 0x1 ;  /* 0x00000001ff057424 */ /* 0x000fe400078e00ff */
[----:B------:R-:W-:-:S03]  /*0f40*/  IMAD R4, R3, R24, R4 ;  /* 0x0000001803047224 */ /* 0x000fc600078e0204 */
[----:B------:R-:W-:Y:S02]  /*0f50*/  PRMT R3, R5, 0x7610, R3 ;  /* 0x0000761005037816 */ /* 0x000fe40000000003 */
[----:B------:R-:W-:Y:S02]  /*0f60*/  SEL R100, R4, R7, !P1 ;  /* 0x0000000704647207 */ /* 0x000fe40004800000 */
[----:B------:R-:W-:-:S07]  /*0f70*/  SEL R103, R7, R4, !P1 ;  /* 0x0000000407677207 */ /* 0x000fce0004800000 */
.L_x_8:
[----:B------:R-:W-:-:S08]  /*0f80*/  NOP ;  /* 0x0000000000007918 */ /* 0x000fd00000000000 */
[----:B------:R-:W0:Y:S02]  /*0f90*/  USETMAXREG.TRY_ALLOC.CTAPOOL UP0, 0xe8 ;  /* 0x000000e8000079c8 */ /* 0x000e240008000600 */
[----:B0-----:R-:W-:-:S13]  /*0fa0*/  PLOP3.LUT P0, PT, PT, PT, UP0, 0x80, 0x0 ;  /* 0x000000000000781c */ /* 0x001fda0003f0f008 */
[----:B------:R-:W-:Y:S05]  /*0fb0*/  @!P0 BRA `(.L_x_8) ;  /* 0xfffffffc00f08947 */ /* 0x000fea000383ffff */
[----:B------:R-:W-:Y:S01]  /*0fc0*/  ULDC.64 UR4, c[0x0][0x598] ;  /* 0x0001660000047ab9 */ /* 0x000fe20000000a00 */
[----:B------:R-:W-:Y:S01]  /*0fd0*/  ULDC.64 UR36, c[0x0][0x208] ;  /* 0x0000820000247ab9 */ /* 0x000fe20000000a00 */
[----:B------:R-:W-:-:S04]  /*0fe0*/  ISETP.NE.U32.AND P0, PT, RZ, UR4, PT ;  /* 0x00000004ff007c0c */ /* 0x000fc8000bf05070 */
[----:B------:R-:W-:-:S13]  /*0ff0*/  ISETP.NE.AND.EX P0, PT, RZ, UR5, PT, P0 ;  /* 0x00000005ff007c0c */ /* 0x000fda000bf05300 */
[----:B------:R-:W-:Y:S05]  /*1000*/  @!P0 BRA `(.L_x_11) ;  /* 0x00000000001c8947 */ /* 0x000fea0003800000 */
[----:B------:R-:W0:Y:S02]  /*1010*/  LDC.64 R4, c[0x0][0x598] ;  /* 0x00016600ff047b82 */ /* 0x000e240000000a00 */
[----:B0-----:R-:W2:Y:S02]  /*1020*/  LDG.E.64 R4, desc[UR36][R4.64] ;  /* 0x0000002404047981 */ /* 0x001ea4000c1e1b00 */
[----:B--2---:R-:W-:-:S04]  /*1030*/  ISETP.NE.U32.AND P0, PT, R4, RZ, PT ;  /* 0x000000ff0400720c */ /* 0x004fc80003f05070 */
[----:B------:R-:W-:-:S13]  /*1040*/  ISETP.NE.AND.EX P0, PT, R5, RZ, PT, P0 ;  /* 0x000000ff0500720c */ /* 0x000fda0003f05300 */
[----:B------:R-:W-:Y:S05]  /*1050*/  @!P0 BRA `(.L_x_11) ;  /* 0x0000000000088947 */ /* 0x000fea0003800000 */
[----:B------:R0:W5:Y:S01]  /*1060*/  LD.E R23, desc[UR36][R4.64] ;  /* 0x0000002404177980 */ /* 0x000162000c101900 */
[----:B------:R-:W-:Y:S05]  /*1070*/  BRA `(.L_x_12) ;  /* 0x0000000000247947 */ /* 0x000fea0003800000 */
.L_x_11:
[----:B------:R-:W-:Y:S02]  /*1080*/  ULDC.64 UR4, c[0x0][0x588] ;  /* 0x0001620000047ab9 */ /* 0x000fe40000000a00 */
[----:B------:R-:W-:-:S04]  /*1090*/  ISETP.NE.U32.AND P0, PT, RZ, UR4, PT ;  /* 0x00000004ff007c0c */ /* 0x000fc8000bf05070 */
[----:B------:R-:W-:-:S13]  /*10a0*/  ISETP.NE.AND.EX P0, PT, RZ, UR5, PT, P0 ;  /* 0x00000005ff007c0c */ /* 0x000fda000bf05300 */
[----:B------:R-:W-:Y:S05]  /*10b0*/  @!P0 BRA `(.L_x_13) ;  /* 0x00000000000c8947 */ /* 0x000fea0003800000 */
[----:B------:R-:W0:Y:S02]  /*10c0*/  LDC.64 R4, c[0x0][0x588] ;  /* 0x00016200ff047b82 */ /* 0x000e240000000a00 */
[----:B0-----:R1:W5:Y:S01]  /*10d0*/  LDG.E R23, desc[UR36][R4.64] ;  /* 0x0000002404177981 */ /* 0x001362000c1e1900 */
[----:B------:R-:W-:Y:S05]  /*10e0*/  BRA `(.L_x_12) ;  /* 0x0000000000087947 */ /* 0x000fea0003800000 */
.L_x_13:
[----:B------:R-:W-:Y:S02]  /*10f0*/  ULDC UR4, c[0x0][0x580] ;  /* 0x0001600000047ab9 */ /* 0x000fe40000000800 */
[----:B------:R-:W-:-:S07]  /*1100*/  IMAD.U32 R23, RZ, RZ, UR4 ;  /* 0x00000004ff177e24 */ /* 0x000fce000f8e00ff */
.L_x_12:
[----:B------:R-:W-:Y:S02]  /*1110*/  ULDC.64 UR4, c[0x0][0x5a0] ;  /* 0x0001680000047ab9 */ /* 0x000fe40000000a00 */
[----:B------:R-:W-:-:S04]  /*1120*/  ISETP.NE.U32.AND P0, PT, RZ, UR4, PT ;  /* 0x00000004ff007c0c */ /* 0x000fc8000bf05070 */
[----:B------:R-:W-:-:S13]  /*1130*/  ISETP.NE.AND.EX P0, PT, RZ, UR5, PT, P0 ;  /* 0x00000005ff007c0c */ /* 0x000fda000bf05300 */
[----:B------:R-:W-:Y:S05]  /*1140*/  @!P0 BRA `(.L_x_14) ;  /* 0x00000000001c8947 */ /* 0x000fea0003800000 */
[----:B01----:R-:W0:Y:S02]  /*1150*/  LDC.64 R4, c[0x0][0x5a0] ;  /* 0x00016800ff047b82 */ /* 0x003e240000000a00 */
[----:B0-----:R-:W2:Y:S02]  /*1160*/  LDG.E.64 R4, desc[UR36][R4.64] ;  /* 0x0000002404047981 */ /* 0x001ea4000c1e1b00 */
[----:B--2---:R-:W-:-:S04]  /*1170*/  ISETP.NE.U32.AND P0, PT, R4, RZ, PT ;  /* 0x000000ff0400720c */ /* 0x004fc80003f05070 */
[----:B------:R-:W-:-:S13]  /*1180*/  ISETP.NE.AND.EX P0, PT, R5, RZ, PT, P0 ;  /* 0x000000ff0500720c */ /* 0x000fda0003f05300 */
[----:B------:R-:W-:Y:S05]  /*1190*/  @!P0 BRA `(.L_x_14) ;  /* 0x0000000000088947 */ /* 0x000fea0003800000 */
[----:B------:R0:W5:Y:S01]  /*11a0*/  LD.E R90, desc[UR36][R4.64] ;  /* 0x00000024045a7980 */ /* 0x000162000c101900 */
[----:B------:R-:W-:Y:S05]  /*11b0*/  BRA `(.L_x_15) ;  /* 0x0000000000247947 */ /* 0x000fea0003800000 */
.L_x_14:
[----:B------:R-:W-:Y:S02]  /*11c0*/  ULDC.64 UR4, c[0x0][0x590] ;  /* 0x0001640000047ab9 */ /* 0x000fe40000000a00 */
[----:B------:R-:W-:-:S04]  /*11d0*/  ISETP.NE.U32.AND P0, PT, RZ, UR4, PT ;  /* 0x00000004ff007c0c */ /* 0x000fc8000bf05070 */
[----:B------:R-:W-:-:S13]  /*11e0*/  ISETP.NE.AND.EX P0, PT, RZ, UR5, PT, P0 ;  /* 0x00000005ff007c0c */ /* 0x000fda000bf05300 */
[----:B------:R-:W-:Y:S05]  /*11f0*/  @!P0 BRA `(.L_x_16) ;  /* 0x00000000000c8947 */ /* 0x000fea0003800000 */
[----:B------:R-:W2:Y:S02]  /*1200*/  LDC.64 R90, c[0x0][0x590] ;  /* 0x00016400ff5a7b82 */ /* 0x000ea40000000a00 */
[----:B--2---:R2:W5:Y:S01]  /*1210*/  LDG.E R90, desc[UR36][R90.64] ;  /* 0x000000245a5a7981 */ /* 0x004562000c1e1900 */
[----:B------:R-:W-:Y:S05]  /*1220*/  BRA `(.L_x_15) ;  /* 0x0000000000087947 */ /* 0x000fea0003800000 */
.L_x_16:
[----:B------:R-:W-:Y:S02]  /*1230*/  ULDC UR4, c[0x0][0x584] ;  /* 0x0001610000047ab9 */ /* 0x000fe40000000800 */
[----:B------:R-:W-:-:S07]  /*1240*/  IMAD.U32 R90, RZ, RZ, UR4 ;  /* 0x00000004ff5a7e24 */ /* 0x000fce000f8e00ff */
.L_x_15:
[----:B------:R-:W-:-:S13]  /*1250*/  LOP3.LUT P0, RZ, R3, 0xff, RZ, 0xc0, !PT ;  /* 0x000000ff03ff7812 */ /* 0x000fda000780c0ff */
[----:B------:R-:W-:Y:S05]  /*1260*/  @!P0 EXIT ;  /* 0x000000000000894d */ /* 0x000fea0003800000 */
[----:B------:R-:W3:Y:S01]  /*1270*/  LDC R93, c[0x0][0x658] ;  /* 0x00019600ff5d7b82 */ /* 0x000ee20000000800 */
[----:B------:R-:W-:Y:S01]  /*1280*/  LOP3.LUT R6, R6, 0x1, RZ, 0xc0, !PT ;  /* 0x0000000106067812 */ /* 0x000fe200078ec0ff */
[----:B------:R-:W-:Y:S01]  /*1290*/  ULDC.64 UR6, c[0x0][0x288] ;  /* 0x0000a20000067ab9 */ /* 0x000fe20000000a00 */
[----:B------:R-:W-:Y:S01]  /*12a0*/  SHF.R.U32.HI R3, RZ, 0x2, R95 ;  /* 0x00000002ff037819 */ /* 0x000fe2000001165f */
[----:B------:R-:W-:Y:S01]  /*12b0*/  UIADD3 UR4, UR7, 0x3f, URZ ;  /* 0x0000003f07047890 */ /* 0x000fe2000fffe03f */
[----:B------:R-:W-:Y:S01]  /*12c0*/  SHF.R.U32.HI R0, RZ, 0x1, R0 ;  /* 0x00000001ff007819 */ /* 0x000fe20000011600 */
[----:B------:R-:W-:Y:S01]  /*12d0*/  IMAD.SHL.U32 R88, R6, 0x40, RZ ;  /* 0x0000004006587824 */ /* 0x000fe200078e00ff */
[----:B------:R-:W-:Y:S01]  /*12e0*/  LOP3.LUT R3, R3, 0x7, RZ, 0xc0, !PT ;  /* 0x0000000703037812 */ /* 0x000fe200078ec0ff */
[----:B01----:R-:W0:Y:S01]  /*12f0*/  LDC.64 R4, c[0x0][0x5c8] ;  /* 0x00017200ff047b82 */ /* 0x003e220000000a00 */
[----:B------:R-:W-:Y:S01]  /*1300*/  USHF.R.S32.HI UR5, URZ, 0x1f, UR4 ;  /* 0x0000001f3f057899 */ /* 0x000fe20008011404 */
[----:B------:R-:W-:Y:S01]  /*1310*/  LOP3.LUT R0, R0, 0x30, RZ, 0xc0, !PT ;  /* 0x0000003000007812 */ /* 0x000fe200078ec0ff */
[----:B------:R-:W-:Y:S01]  /*1320*/  IMAD.MOV.U32 R8, RZ, RZ, 0x1 ;  /* 0x00000001ff087424 */ /* 0x000fe200078e00ff */
[--C-:B------:R-:W-:Y:S01]  /*1330*/  LOP3.LUT R88, R88, 0x40, R3.reuse, 0xe2, !PT ;  /* 0x0000004058587812 */ /* 0x100fe200078ee203 */
[----:B------:R-:W-:Y:S01]  /*1340*/  ULEA.HI UR5, UR5, UR4, URZ, 0x6 ;  /* 0x0000000405057291 */ /* 0x000fe2000f8f303f */
[-C--:B------:R-:W-:Y:S01]  /*1350*/  IADD3 R3, RZ, -R0.reuse, -R3 ;  /* 0x80000000ff037210 */ /* 0x080fe20007ffe803 */
[----:B------:R-:W-:Y:S01]  /*1360*/  IMAD.U32 R7, RZ, RZ, UR6 ;  /* 0x00000006ff077e24 */ /* 0x000fe2000f8e00ff */
[----:B------:R-:W1:Y:S01]  /*1370*/  LDC R97, c[0x0][0x600] ;  /* 0x00018000ff617b82 */ /* 0x000e620000000800 */
[----:B------:R-:W-:Y:S01]  /*1380*/  LOP3.LUT R88, R88, R0, RZ, 0xfc, !PT ;  /* 0x0000000058587212 */ /* 0x000fe200078efcff */
[----:B------:R-:W-:Y:S01]  /*1390*/  IMAD.MOV.U32 R0, RZ, RZ, -0x1 ;  /* 0xffffffffff007424 */ /* 0x000fe200078e00ff */
[----:B------:R-:W-:Y:S01]  /*13a0*/  USHF.R.S32.HI UR43, URZ, 0x6, UR5 ;  /* 0x000000063f2b7899 */ /* 0x000fe20008011405 */
[C---:B------:R-:W-:Y:S01]  /*13b0*/  LOP3.LUT R94, R95.reuse, 0x3, RZ, 0xc0, !PT ;  /* 0x000000035f5e7812 */ /* 0x040fe200078ec0ff */
[----:B------:R-:W-:Y:S01]  /*13c0*/  IMAD R3, R6, -0x40, R3 ;  /* 0xffffffc006037824 */ /* 0x000fe200078e0203 */
[C---:B------:R-:W-:Y:S01]  /*13d0*/  LOP3.LUT R96, R95.reuse, 0x80, RZ, 0xc0, !PT ;  /* 0x000000805f607812 */ /* 0x040fe200078ec0ff */
[----:B------:R-:W-:Y:S01]  /*13e0*/  UISETP.LT.AND UP0, UPT, UR43, 0x1, UPT ;  /* 0x000000012b00788c */ /* 0x000fe2000bf01270 */
[-C--:B---3--:R-:W-:Y:S01]  /*13f0*/  SHF.L.U32 R0, R0, R93.reuse, RZ ;  /* 0x0000005d00007219 */ /* 0x088fe200000006ff */
[----:B------:R-:W-:Y:S01]  /*1400*/  ULDC UR4, c[0x0][0x284] ;  /* 0x0000a10000047ab9 */ /* 0x000fe20000000800 */
[----:B------:R-:W-:Y:S01]  /*1410*/  IMAD R94, R94, -0x2, R7 ;  /* 0xfffffffe5e5e7824 */ /* 0x000fe200078e0207 */
[----:B------:R-:W-:Y:S01]  /*1420*/  USEL UR44, UR43, 0x1, UP0 ;  /* 0x000000012b2c7887 */ /* 0x000fe20008000000 */
[----:B------:R-:W-:Y:S01]  /*1430*/  SHF.L.U32 R93, R8, R93, RZ ;  /* 0x0000005d085d7219 */ /* 0x000fe200000006ff */
[----:B------:R-:W-:Y:S01]  /*1440*/  IMAD.SHL.U32 R95, R95, 0x2, RZ ;  /* 0x000000025f5f7824 */ /* 0x000fe200078e00ff */
[----:B------:R-:W-:Y:S01]  /*1450*/  LOP3.LUT R102, R18, 0x1, RZ, 0xfc, !PT ;  /* 0x0000000112667812 */ /* 0x000fe200078efcff */
[----:B------:R-:W-:Y:S01]  /*1460*/  VIADD R99, R3, UR4 ;  /* 0x0000000403637c36 */ /* 0x000fe20008000000 */
[C---:B0-----:R-:W-:Y:S01]  /*1470*/  SHF.L.U64.HI R92, R4.reuse, 0x3, R5 ;  /* 0x00000003045c7819 */ /* 0x041fe20000010205 */
[----:B--2---:R-:W-:Y:S01]  /*1480*/  IMAD.SHL.U32 R91, R4, 0x8, RZ ;  /* 0x00000008045b7824 */ /* 0x004fe200078e00ff */
[----:B------:R-:W-:Y:S01]  /*1490*/  SHF.R.U32.HI R96, RZ, 0x7, R96 ;  /* 0x00000007ff607819 */ /* 0x000fe20000011660 */
[----:B------:R-:W-:Y:S01]  /*14a0*/  IMAD.MOV.U32 R89, RZ, RZ, RZ ;  /* 0x000000ffff597224 */ /* 0x000fe200078e00ff */
[----:B------:R-:W-:Y:S01]  /*14b0*/  LOP3.LUT R98, RZ, R0, RZ, 0x33, !PT ;  /* 0x00000000ff627212 */ /* 0x000fe200078e33ff */
[----:B------:R-:W-:Y:S01]  /*14c0*/  UIADD3 UR44, UR43, -UR44, URZ ;  /* 0x8000002c2b2c7290 */ /* 0x000fe2000fffe03f */
[----:B------:R-:W-:Y:S01]  /*14d0*/  UMOV UR40, URZ ;  /* 0x0000003f00287c82 */ /* 0x000fe20008000000 */
[----:B-1----:R-:W-:Y:S01]  /*14e0*/  VIADD R97, R97, 0xffffffff ;  /* 0xffffffff61617836 */ /* 0x002fe20000000000 */
[----:B------:R-:W-:-:S09]  /*14f0*/  UMOV UR42, URZ ;  /* 0x0000003f002a7c82 */ /* 0x000fd20008000000 */
.L_x_164:
[----:B0-----:R-:W0:Y:S01]  /*1500*/  SHFL.IDX PT, R0, R96, RZ, 0x1f ;  /* 0x00001fff60007589 */ /* 0x001e2200000e0000 */
[----:B-1----:R-:W1:Y:S01]  /*1510*/  S2UR UR7, SR_CgaCtaId ;  /* 0x00000000000779c3 */ /* 0x002e620000008800 */
[----:B------:R-:W-:Y:S01]  /*1520*/  UMOV UR6, 0x400 ;  /* 0x0000040000067882 */ /* 0x000fe20000000000 */
[----:B0-----:R-:W-:Y:S01]  /*1530*/  R2UR UR4, R0 ;  /* 0x00000000000472ca */ /* 0x001fe200000e0000 */
[----:B-1----:R-:W-:-:S12]  /*1540*/  ULEA UR6, UR7, UR6, 0x18 ;  /* 0x0000000607067291 */ /* 0x002fd8000f8ec03f */
[----:B------:R-:W-:-:S04]  /*1550*/  ULEA.HI UR5, UR4, UR4, URZ, 0x1 ;  /* 0x0000000404057291 */ /* 0x000fc8000f8f083f */
[----:B------:R-:W-:-:S04]  /*1560*/  ULOP3.LUT UR5, UR5, 0x7fffe, URZ, 0xc0, !UPT ;  /* 0x0007fffe05057892 */ /* 0x000fc8000f8ec03f */
[----:B------:R-:W-:-:S03]  /*1570*/  UIADD3 UR5, UR4, -UR5, URZ ;  /* 0x8000000504057290 */ /* 0x000fc6000fffe03f */
[----:B------:R-:W-:Y:S01]  /*1580*/  ULDC UR4, c[0x0][0x28c] ;  /* 0x0000a30000047ab9 */ /* 0x000fe20000000800 */
[----:B------:R-:W-:Y:S01]  /*1590*/  ULEA UR5, UR5, UR6, 0xd ;  /* 0x0000000605057291 */ /* 0x000fe2000f8e683f */
[----:B------:R-:W-:-:S03]  /*15a0*/  ISETP.LT.AND P0, PT, RZ, UR4, PT ;  /* 0x00000004ff007c0c */ /* 0x000fc6000bf01270 */
[----:B------:R-:W-:-:S04]  /*15b0*/  UIADD3 UR5, UR5, 0x180, URZ ;  /* 0x0000018005057890 */ /* 0x000fc8000fffe03f */
[----:B------:R-:W-:-:S04]  /*15c0*/  USHF.R.U32.HI UR5, URZ, 0x4, UR5 ;  /* 0x000000043f057899 */ /* 0x000fc80008011605 */
[----:B------:R-:W-:Y:S02]  /*15d0*/  ULOP3.LUT UR45, UR5, 0x3fff, URZ, 0xc0, !UPT ;  /* 0x00003fff052d7892 */ /* 0x000fe4000f8ec03f */
[----:B--2345:R-:W-:Y:S10]  /*15e0*/  @P0 BRA `(.L_x_17) ;  /* 0x0000000000400947 */ /* 0x03cff40003800000 */
[----:B------:R-:W-:Y:S01]  /*15f0*/  MOV R0, 0x0 ;  /* 0x0000000000007802 */ /* 0x000fe20000000f00 */
[----:B------:R-:W-:Y:S01]  /*1600*/  ULDC.64 UR4, c[0x4][0x68] ;  /* 0x01001a0000047ab9 */ /* 0x000fe20000000a00 */
[----:B------:R-:W-:Y:S01]  /*1610*/  ULDC.64 UR6, c[0x4][0x8] ;  /* 0x0100020000067ab9 */ /* 0x000fe20000000a00 */
[----:B------:R-:W-:Y:S01]  /*1620*/  IMAD.U32 R4, RZ, RZ, UR4 ;  /* 0x00000004ff047e24 */ /* 0x000fe2000f8e00ff */
[----:B------:R0:W1:Y:S01]  /*1630*/  LDC.64 R14, c[0x4][R0] ;  /* 0x01000000000e7b82 */ /* 0x0000620000000a00 */
[----:B------:R-:W-:Y:S01]  /*1640*/  IMAD.U32 R5, RZ, RZ, UR5 ;  /* 0x00000005ff057e24 */ /* 0x000fe2000f8e00ff */
[----:B------:R-:W-:Y:S01]  /*1650*/  ULDC.64 UR4, c[0x4][0x70] ;  /* 0x01001c0000047ab9 */ /* 0x000fe20000000a00 */
[----:B------:R-:W-:Y:S02]  /*1660*/  IMAD.U32 R10, RZ, RZ, UR6 ;  /* 0x00000006ff0a7e24 */ /* 0x000fe4000f8e00ff */
[----:B------:R-:W-:Y:S02]  /*1670*/  IMAD.U32 R6, RZ, RZ, UR4 ;  /* 0x00000004ff067e24 */ /* 0x000fe4000f8e00ff */
[----:B------:R-:W-:-:S02]  /*1680*/  IMAD.U32 R7, RZ, RZ, UR5 ;  /* 0x00000005ff077e24 */ /* 0x000fc4000f8e00ff */
[----:B------:R-:W-:Y:S02]  /*1690*/  IMAD.U32 R11, RZ, RZ, UR7 ;  /* 0x00000007ff0b7e24 */ /* 0x000fe4000f8e00ff */
[----:B------:R-:W-:Y:S02]  /*16a0*/  IMAD.MOV.U32 R8, RZ, RZ, 0x1e1 ;  /* 0x000001e1ff087424 */ /* 0x000fe400078e00ff */
[----:B------:R-:W-:Y:S02]  /*16b0*/  IMAD.MOV.U32 R12, RZ, RZ, 0x1 ;  /* 0x00000001ff0c7424 */ /* 0x000fe400078e00ff */
[----:B0-----:R-:W-:-:S07]  /*16c0*/  IMAD.MOV.U32 R13, RZ, RZ, RZ ;  /* 0x000000ffff0d7224 */ /* 0x001fce00078e00ff */
[----:B------:R-:W-:-:S07]  /*16d0*/  LEPC R20, `(.L_x_17) ;  /* 0x000000001014794e */ /* 0x000fce0000000000 */
[----:B-1---5:R-:W-:Y:S05]  /*16e0*/  CALL.ABS.NOINC R14 ;  /* 0x000000000e007343 */ /* 0x022fea0003c00000 */
.L_x_17:
[----:B------:R-:W-:-:S13]  /*16f0*/  ISETP.NE.AND P0, PT, R102, 0x3, PT ;  /* 0x000000036600780c */ /* 0x000fda0003f05270 */
[----:B------:R-:W-:Y:S05]  /*1700*/  @!P0 BRA `(.L_x_18) ;  /* 0x0000000000048947 */ /* 0x000fea0003800000 */
[----:B------:R-:W-:Y:S01]  /*1710*/  BPT.TRAP 0x1 ;  /* 0x000000040000795c */ /* 0x000fe20000300000 */
.L_x_18:
[----:B------:R-:W0:Y:S01]  /*1720*/  S2UR UR5, SR_CgaCtaId ;  /* 0x00000000000579c3 */ /* 0x000e220000008800 */
[----:B------:R-:W-:Y:S01]  /*1730*/  UMOV UR4, 0x400 ;  /* 0x0000040000047882 */ /* 0x000fe20000000000 */
[----:B------:R-:W-:Y:S02]  /*1740*/  IMAD.U32 R0, RZ, RZ, UR40 ;  /* 0x00000028ff007e24 */ /* 0x000fe4000f8e00ff */
[----:B------:R-:W-:-:S03]  /*1750*/  IMAD.U32 R3, RZ, RZ, UR42 ;  /* 0x0000002aff037e24 */ /* 0x000fc6000f8e00ff */
[----:B------:R-:W-:Y:S01]  /*1760*/  SHF.L.U32 R0, R0, 0x1f, RZ ;  /* 0x0000001f00007819 */ /* 0x000fe200000006ff */
[----:B0-----:R-:W-:-:S06]  /*1770*/  ULEA UR4, UR5, UR4, 0x18 ;  /* 0x0000000405047291 */ /* 0x001fcc000f8ec03f */
[----:B------:R-:W-:-:S04]  /*1780*/  IMAD.U32 R6, RZ, RZ, UR4 ;  /* 0x00000004ff067e24 */ /* 0x000fc8000f8e00ff */
[----:B------:R-:W-:-:S04]  /*1790*/  IMAD R3, R3, 0x8, R6 ;  /* 0x0000000803037824 */ /* 0x000fc800078e0206 */
[----:B------:R0:W1:Y:S01]  /*17a0*/  SYNCS.PHASECHK.TRANS64.TRYWAIT P1, [R3+URZ], R0 ;  /* 0x00000000030075a7 */ /* 0x000062000802017f */
[----:B------:R-:W-:Y:S05]  /*17b0*/  @!P0 BRA `(.L_x_19) ;  /* 0x0000000000048947 */ /* 0x000fea0003800000 */
[----:B------:R-:W-:Y:S01]  /*17c0*/  BPT.TRAP 0x1 ;  /* 0x000000040000795c */ /* 0x000fe20000300000 */
.L_x_19:
[----:B------:R-:W-:-:S05]  /*17d0*/  IMAD.U32 R4, RZ, RZ, UR44 ;  /* 0x0000002cff047e24 */ /* 0x000fca000f8e00ff */
[----:B------:R-:W-:Y:S01]  /*17e0*/  ISETP.GE.AND P2, PT, R4, 0x1, PT ;  /* 0x000000010400780c */ /* 0x000fe20003f46270 */
[----:B-1----:R-:W-:-:S12]  /*17f0*/  @P1 BRA `(.L_x_20) ;  /* 0x0000000000081947 */ /* 0x002fd80003800000 */
[----:B------:R-:W1:Y:S02]  /*1800*/  SYNCS.PHASECHK.TRANS64.TRYWAIT P1, [R3+URZ], R0 ;  /* 0x00000000030075a7 */ /* 0x000e64000802017f */
[----:B-1----:R-:W-:Y:S05]  /*1810*/  @!P1 BRA `(.L_x_21) ;  /* 0x0000006800509947 */ /* 0x002fea0003800000 */
.L_x_20:
[----:B------:R-:W-:Y:S05]  /*1820*/  WARPSYNC.ALL ;  /* 0x0000000000007948 */ /* 0x000fea0003800000 */
[----:B------:R-:W-:Y:S01]  /*1830*/  R2UR UR4, R6 ;  /* 0x00000000060472ca */ /* 0x000fe200000e0000 */
[----:B------:R-:W-:Y:S01]  /*1840*/  ULEA UR5, UR42, UR45, 0xa ;  /* 0x0000002d2a057291 */ /* 0x000fe2000f8e503f */
[----:B------:R-:W-:Y:S01]  /*1850*/  WARPGROUP.ARRIVE ;  /* 0x00000000000079c5 */ /* 0x000fe20000000000 */
[----:B------:R-:W-:Y:S01]  /*1860*/  UMOV UR9, 0x40000040 ;  /* 0x4000004000097882 */ /* 0x000fe20000000000 */
[----:B------:R-:W-:-:S04]  /*1870*/  UMOV UR11, 0x40000040 ;  /* 0x40000040000b7882 */ /* 0x000fc80000000000 */
[----:B------:R-:W-:-:S05]  /*1880*/  UMOV UR8, UR5 ;  /* 0x0000000500087c82 */ /* 0x000fca0008000000 */
[----:B------:R-:W-:-:S04]  /*1890*/  UIADD3 UR4, UR4, 0x1c180, URZ ;  /* 0x0001c18004047890 */ /* 0x000fc8000fffe03f */
[----:B------:R-:W-:-:S04]  /*18a0*/  USHF.R.U32.HI UR4, URZ, 0x4, UR4 ;  /* 0x000000043f047899 */ /* 0x000fc80008011604 */
[----:B------:R-:W-:-:S04]  /*18b0*/  ULOP3.LUT UR4, UR4, 0x3fff, URZ, 0xc0, !UPT ;  /* 0x00003fff04047892 */ /* 0x000fc8000f8ec03f */
[----:B------:R-:W-:-:S04]  /*18c0*/  ULOP3.LUT UR4, UR4, 0x2000000, URZ, 0xfc, !UPT ;  /* 0x0200000004047892 */ /* 0x000fc8000f8efc3f */
[----:B------:R-:W-:-:S07]  /*18d0*/  ULEA UR6, UR42, UR4, 0xa ;  /* 0x000000042a067291 */ /* 0x000fce000f8e503f */
[----:B------:R-:W-:Y:S02]  /*18e0*/  UMOV UR10, UR6 ;  /* 0x00000006000a7c82 */ /* 0x000fe40008000000 */
[----:B------:R-:W-:Y:S01]  /*18f0*/  HGMMA.64x128x16.F32 R24, gdesc[UR8].tnspA.tnspB, RZ, !UPT, gsb0 ;  /* 0x61e00000081879f0 */ /* 0x000fe2000c0008ff */
[----:B------:R-:W-:Y:S02]  /*1900*/  UIADD3 UR8, UR5, 0x80, URZ ;  /* 0x0000008005087890 */ /* 0x000fe4000fffe03f */
[----:B------:R-:W-:Y:S01]  /*1910*/  UIADD3 UR10, UR6, 0x80, URZ ;  /* 0x00000080060a7890 */ /* 0x000fe2000fffe03f */
[----:B------:R-:W-:Y:S01]  /*1920*/  UMOV UR9, 0x40000040 ;  /* 0x4000004000097882 */ /* 0x000fe20000000000 */
[----:B------:R-:W-:Y:S01]  /*1930*/  UMOV UR11, 0x40000040 ;  /* 0x40000040000b7882 */ /* 0x000fe20000000000 */
[----:B------:R-:W-:Y:S02]  /*1940*/  WARPGROUP.DEPBAR.LE gsb0, 0x0 ;  /* 0x00008000000079c5 */ /* 0x000fe40000010000 */
[----:B------:R-:W-:-:S06]  /*1950*/  WARPGROUP.ARRIVE ;  /* 0x00000000000079c5 */ /* 0x000fcc0000000000 */
[----:B------:R-:W-:Y:S01]  /*1960*/  HGMMA.64x128x16.F32 R24, gdesc[UR8].tnspA.tnspB, R24, gsb0 ;  /* 0x61e00000081879f0 */ /* 0x000fe20008000818 */
        /* <DEDUP_REMOVED lines=13> */
[----:B------:R-:W-:Y:S03]  /*1a40*/  HGMMA.64x128x16.F32 R24, gdesc[UR8].tnspA.tnspB, R24, gsb0 ;  /* 0x61e00000081879f0 */ /* 0x000fe60008000818 */
[----:B------:R-:W-:Y:S02]  /*1a50*/  WARPGROUP.DEPBAR.LE gsb0, 0x0 ;  /* 0x00008000000079c5 */ /* 0x000fe40000010000 */
[----:B------:R-:W-:Y:S05]  /*1a60*/  @!P2 BRA `(.L_x_22) ;  /* 0x000000040028a947 */ /* 0x000fea0003800000 */
[----:B------:R-:W-:Y:S01]  /*1a70*/  UIADD3 UR5, UR42, 0x1, URZ ;  /* 0x000000012a057890 */ /* 0x000fe2000fffe03f */
[----:B01----:R-:W-:Y:S02]  /*1a80*/  IMAD.U32 R0, RZ, RZ, UR44 ;  /* 0x0000002cff007e24 */ /* 0x003fe4000f8e00ff */
[----:B------:R-:W-:Y:S01]  /*1a90*/  IMAD.U32 R3, RZ, RZ, UR42 ;  /* 0x0000002aff037e24 */ /* 0x000fe2000f8e00ff */
[----:B------:R-:W-:-:S04]  /*1aa0*/  UISETP.NE.AND UP0, UPT, UR5, 0x7, UPT ;  /* 0x000000070500788c */ /* 0x000fc8000bf05270 */
[----:B------:R-:W-:Y:S02]  /*1ab0*/  USEL UR6, URZ, 0x1, UP0 ;  /* 0x000000013f067887 */ /* 0x000fe40008000000 */
[----:B------:R-:W-:Y:S02]  /*1ac0*/  USEL UR5, UR5, URZ, UP0 ;  /* 0x0000003f05057287 */ /* 0x000fe40008000000 */
[----:B------:R-:W-:-:S06]  /*1ad0*/  ULOP3.LUT UR6, UR40, UR6, URZ, 0x3c, !UPT ;  /* 0x0000000628067292 */ /* 0x000fcc000f8e3c3f */
[----:B------:R-:W-:-:S07]  /*1ae0*/  IMAD.U32 R7, RZ, RZ, UR6 ;  /* 0x00000006ff077e24 */ /* 0x000fce000f8e00ff */
.L_x_29:
[----:B------:R-:W-:Y:S05]  /*1af0*/  @!P0 BRA `(.L_x_23) ;  /* 0x0000000000048947 */ /* 0x000fea0003800000 */
[----:B------:R-:W-:Y:S01]  /*1b00*/  BPT.TRAP 0x1 ;  /* 0x000000040000795c */ /* 0x000fe20000300000 */
.L_x_23:
[----:B------:R-:W0:Y:S01]  /*1b10*/  S2UR UR7, SR_CgaCtaId ;  /* 0x00000000000779c3 */ /* 0x000e220000008800 */
[----:B------:R-:W-:Y:S01]  /*1b20*/  UMOV UR6, 0x400 ;  /* 0x0000040000067882 */ /* 0x000fe20000000000 */
[----:B------:R-:W-:Y:S01]  /*1b30*/  IMAD.U32 R5, RZ, RZ, UR5 ;  /* 0x00000005ff057e24 */ /* 0x000fe2000f8e00ff */
[----:B------:R-:W-:Y:S01]  /*1b40*/  SHF.L.U32 R4, R7, 0x1f, RZ ;  /* 0x0000001f07047819 */ /* 0x000fe200000006ff */
[----:B0-----:R-:W-:-:S06]  /*1b50*/  ULEA UR6, UR7, UR6, 0x18 ;  /* 0x0000000607067291 */ /* 0x001fcc000f8ec03f */
[----:B------:R-:W-:-:S04]  /*1b60*/  IMAD.U32 R6, RZ, RZ, UR6 ;  /* 0x00000006ff067e24 */ /* 0x000fc8000f8e00ff */
[----:B------:R-:W-:-:S04]  /*1b70*/  IMAD R5, R5, 0x8, R6 ;  /* 0x0000000805057824 */ /* 0x000fc800078e0206 */
[----:B------:R0:W1:Y:S01]  /*1b80*/  SYNCS.PHASECHK.TRANS64.TRYWAIT P1, [R5+URZ], R4 ;  /* 0x00000004050075a7 */ /* 0x000062000802017f */
[----:B------:R-:W-:Y:S05]  /*1b90*/  @!P0 BRA `(.L_x_24) ;  /* 0x0000000000048947 */ /* 0x000fea0003800000 */
[----:B------:R-:W-:Y:S01]  /*1ba0*/  BPT.TRAP 0x1 ;  /* 0x000000040000795c */ /* 0x000fe20000300000 */
.L_x_24:
[----:B-1----:R-:W-:Y:S05]  /*1bb0*/  @P1 BRA `(.L_x_25) ;  /* 0x0000000000081947 */ /* 0x002fea0003800000 */
[----:B------:R-:W1:Y:S02]  /*1bc0*/  SYNCS.PHASECHK.TRANS64.TRYWAIT P1, [R5+URZ], R4 ;  /* 0x00000004050075a7 */ /* 0x000e64000802017f */
[----:B-1----:R-:W-:Y:S05]  /*1bd0*/  @!P1 BRA `(.L_x_26) ;  /* 0x0000006400749947 */ /* 0x002fea0003800000 */
.L_x_25:
[----:B------:R-:W-:Y:S01]  /*1be0*/  ULEA UR6, UR5, UR45, 0xa ;  /* 0x0000002d05067291 */ /* 0x000fe2000f8e503f */
[----:B------:R-:W-:Y:S01]  /*1bf0*/  WARPGROUP.ARRIVE ;  /* 0x00000000000079c5 */ /* 0x000fe20000000000 */
[----:B------:R-:W-:Y:S01]  /*1c00*/  ULEA UR7, UR5, UR4, 0xa ;  /* 0x0000000405077291 */ /* 0x000fe2000f8e503f */
[----:B------:R-:W-:Y:S01]  /*1c10*/  UMOV UR9, 0x40000040 ;  /* 0x4000004000097882 */ /* 0x000fe20000000000 */
[----:B------:R-:W-:-:S03]  /*1c20*/  UMOV UR11, 0x40000040 ;  /* 0x40000040000b7882 */ /* 0x000fc60000000000 */
[----:B------:R-:W-:Y:S02]  /*1c30*/  UMOV UR8, UR6 ;  /* 0x0000000600087c82 */ /* 0x000fe40008000000 */
[----:B------:R-:W-:Y:S02]  /*1c40*/  UMOV UR10, UR7 ;  /* 0x00000007000a7c82 */ /* 0x000fe40008000000 */
[----:B------:R-:W-:Y:S01]  /*1c50*/  HGMMA.64x128x16.F32 R24, gdesc[UR8].tnspA.tnspB, R24, gsb0 ;  /* 0x61e00000081879f0 */ /* 0x000fe20008000818 */
[----:B------:R-:W-:Y:S02]  /*1c60*/  UIADD3 UR8, UR6, 0x80, URZ ;  /* 0x0000008006087890 */ /* 0x000fe4000fffe03f */
[----:B------:R-:W-:Y:S01]  /*1c70*/  UIADD3 UR10, UR7, 0x80, URZ ;  /* 0x00000080070a7890 */ /* 0x000fe2000fffe03f */
[----:B------:R-:W-:Y:S01]  /*1c80*/  UMOV UR9, 0x40000040 ;  /* 0x4000004000097882 */ /* 0x000fe20000000000 */
[----:B------:R-:W-:Y:S01]  /*1c90*/  UMOV UR11, 0x40000040 ;  /* 0x40000040000b7882 */ /* 0x000fe20000000000 */
[----:B------:R-:W-:-:S02]  /*1ca0*/  WARPGROUP.DEPBAR.LE gsb0, 0x0 ;  /* 0x00008000000079c5 */ /* 0x000fc40000010000 */
        /* <DEDUP_REMOVED lines=18> */
[----:B------:R-:W-:Y:S01]  /*1dd0*/  BPT.TRAP 0x1 ;  /* 0x000000040000795c */ /* 0x000fe20000300000 */
.L_x_27:
[----:B------:R-:W-:-:S13]  /*1de0*/  ISETP.NE.AND P1, PT, R22, RZ, PT ;  /* 0x000000ff1600720c */ /* 0x000fda0003f25270 */
[----:B01----:R-:W-:-:S04]  /*1df0*/  @P1 IMAD R4, R3, 0x8, R6 ;  /* 0x0000000803041824 */ /* 0x003fc800078e0206 */
[----:B------:R-:W-:-:S05]  /*1e00*/  @P1 VIADD R4, R4, 0x38 ;  /* 0x0000003804041836 */ /* 0x000fca0000000000 */
[----:B------:R-:W-:-:S04]  /*1e10*/  @P1 PRMT R4, R19, 0x654, R4 ;  /* 0x0000065413041816 */ /* 0x000fc80000000004 */
[----:B------:R0:W-:Y:S01]  /*1e20*/  @P1 SYNCS.ARRIVE.TRANS64.RED.A1T0 RZ, [R4+URZ], RZ ;  /* 0x000000ff04ff19a7 */ /* 0x0001e2000810043f */
[----:B------:R-:W-:-:S13]  /*1e30*/  ISETP.GT.U32.AND P1, PT, R18, 0x1, PT ;  /* 0x000000011200780c */ /* 0x000fda0003f24070 */
[----:B0-----:R-:W-:Y:S05]  /*1e40*/  @P1 BRA `(.L_x_28) ;  /* 0x0000000000041947 */ /* 0x001fea0003800000 */
[----:B------:R-:W-:Y:S01]  /*1e50*/  BPT.TRAP 0x1 ;  /* 0x000000040000795c */ /* 0x000fe20000300000 */
.L_x_28:
[----:B------:R-:W-:Y:S01]  /*1e60*/  UIADD3 UR5, UR5, 0x1, URZ ;  /* 0x0000000105057890 */ /* 0x000fe2000fffe03f */
[C---:B------:R-:W-:Y:S01]  /*1e70*/  ISETP.GT.AND P2, PT, R0.reuse, 0x1, PT ;  /* 0x000000010000780c */ /* 0x040fe20003f44270 */
[----:B------:R-:W-:Y:S02]  /*1e80*/  VIADD R3, R3, 0x1 ;  /* 0x0000000103037836 */ /* 0x000fe40000000000 */
[----:B------:R-:W-:Y:S01]  /*1e90*/  UISETP.NE.AND UP0, UPT, UR5, 0x7, UPT ;  /* 0x000000070500788c */ /* 0x000fe2000bf05270 */
[----:B------:R-:W-:Y:S02]  /*1ea0*/  VIADD R0, R0, 0xffffffff ;  /* 0xffffffff00007836 */ /* 0x000fe40000000000 */
[C---:B------:R-:W-:Y:S01]  /*1eb0*/  ISETP.NE.AND P1, PT, R3.reuse, 0x7, PT ;  /* 0x000000070300780c */ /* 0x040fe20003f25270 */
[----:B------:R-:W-:Y:S02]  /*1ec0*/  USEL UR6, URZ, 0x1, UP0 ;  /* 0x000000013f067887 */ /* 0x000fe40008000000 */
[----:B------:R-:W-:Y:S01]  /*1ed0*/  USEL UR5, UR5, URZ, UP0 ;  /* 0x0000003f05057287 */ /* 0x000fe20008000000 */
[----:B------:R-:W-:-:S03]  /*1ee0*/  SEL R3, R3, RZ, P1 ;  /* 0x000000ff03037207 */ /* 0x000fc60000800000 */
[----:B------:R-:W-:Y:S01]  /*1ef0*/  LOP3.LUT R7, R7, UR6, RZ, 0x3c, !PT ;  /* 0x0000000607077c12 */ /* 0x000fe2000f8e3cff */
[----:B------:R-:W-:Y:S07]  /*1f00*/  @P2 BRA `(.L_x_29) ;  /* 0xfffffff800f82947 */ /* 0x000fee000383ffff */
.L_x_22:
[----:B01----:R-:W0:Y:S02]  /*1f10*/  LDC R0, c[0x0][0x28c] ;  /* 0x0000a300ff007b82 */ /* 0x003e240000000800 */
[----:B0-----:R-:W-:-:S13]  /*1f20*/  ISETP.GE.AND P1, PT, R0, 0x1, PT ;  /* 0x000000010000780c */ /* 0x001fda0003f26270 */
[----:B------:R-:W-:Y:S05]  /*1f30*/  @!P1 BRA `(.L_x_30) ;  /* 0x0000000000509947 */ /* 0x000fea0003800000 */
[----:B------:R-:W-:Y:S05]  /*1f40*/  @!P0 BRA `(.L_x_31) ;  /* 0x0000000000048947 */ /* 0x000fea0003800000 */
[----:B------:R-:W-:Y:S01]  /*1f50*/  BPT.TRAP 0x1 ;  /* 0x000000040000795c */ /* 0x000fe20000300000 */
.L_x_31:
[----:B------:R-:W-:Y:S01]  /*1f60*/  ISETP.NE.AND P0, PT, R22, RZ, PT ;  /* 0x000000ff1600720c */ /* 0x000fe20003f05270 */
[----:B------:R-:W-:Y:S01]  /*1f70*/  BSSY B0, `(.L_x_32) ;  /* 0x000000e000007945 */ /* 0x000fe20003800000 */
[----:B------:R-:W-:-:S11]  /*1f80*/  ISETP.GT.U32.AND P1, PT, R18, 0x1, PT ;  /* 0x000000011200780c */ /* 0x000fd60003f24070 */
[----:B------:R-:W-:Y:S05]  /*1f90*/  @!P0 BRA `(.L_x_33) ;  /* 0x00000000002c8947 */ /* 0x000fea0003800000 */
[----:B------:R-:W-:-:S04]  /*1fa0*/  UIADD3 UR6, UR44, UR42, URZ ;  /* 0x0000002a2c067290 */ /* 0x000fc8000fffe03f */
[----:B------:R-:W-:-:S04]  /*1fb0*/  UIMAD.WIDE.U32 UR4, UR6, 0x24924925, URZ ;  /* 0x24924925060478a5 */ /* 0x000fc8000f8e003f */
[----:B------:R-:W-:-:S04]  /*1fc0*/  UIADD3 UR4, UR6, -UR5, URZ ;  /* 0x8000000506047290 */ /* 0x000fc8000fffe03f */
[----:B------:R-:W-:-:S04]  /*1fd0*/  ULEA.HI UR4, UR4, UR5, URZ, 0x1f ;  /* 0x0000000504047291 */ /* 0x000fc8000f8ff83f */
[----:B------:R-:W-:-:S04]  /*1fe0*/  USHF.R.U32.HI UR4, URZ, 0x2, UR4 ;  /* 0x000000023f047899 */ /* 0x000fc80008011604 */
[----:B------:R-:W-:-:S06]  /*1ff0*/  UIMAD UR4, UR4, -0x7, UR6 ;  /* 0xfffffff9040478a4 */ /* 0x000fcc000f8e0206 */
[----:B------:R-:W-:-:S04]  /*2000*/  IMAD.U32 R3, RZ, RZ, UR4 ;  /* 0x00000004ff037e24 */ /* 0x000fc8000f8e00ff */
[----:B------:R-:W-:-:S04]  /*2010*/  IMAD R0, R3, 0x8, R6 ;  /* 0x0000000803007824 */ /* 0x000fc800078e0206 */
[----:B------:R-:W-:-:S05]  /*2020*/  VIADD R0, R0, 0x38 ;  /* 0x0000003800007836 */ /* 0x000fca0000000000 */
[----:B------:R-:W-:-:S04]  /*2030*/  PRMT R0, R19, 0x654, R0 ;  /* 0x0000065413007816 */ /* 0x000fc80000000000 */
[----:B------:R0:W-:Y:S03]  /*2040*/  SYNCS.ARRIVE.TRANS64.RED.A1T0 RZ, [R0+URZ], RZ ;  /* 0x000000ff00ff79a7 */ /* 0x0001e6000810043f */
.L_x_33:
[----:B------:R-:W-:Y:S05]  /*2050*/  BSYNC B0 ;  /* 0x0000000000007941 */ /* 0x000fea0003800000 */
.L_x_32:
[----:B------:R-:W-:Y:S05]  /*2060*/  @P1 BRA `(.L_x_30) ;  /* 0x0000000000041947 */ /* 0x000fea0003800000 */
[----:B------:R-:W-:Y:S01]  /*2070*/  BPT.TRAP 0x1 ;  /* 0x000000040000795c */ /* 0x000fe20000300000 */
.L_x_30:
[----:B------:R-:W-:Y:S01]  /*2080*/  UISETP.GE.U32.AND UP1, UPT, UR43, 0x7, UPT ;  /* 0x000000072b00788c */ /* 0x000fe2000bf26070 */
[----:B------:R-:W-:Y:S01]  /*2090*/  IMAD.SHL.U32 R100, R100, 0x80, RZ ;  /* 0x0000008064647824 */ /* 0x000fe200078e00ff */
[----:B------:R-:W-:Y:S01]  /*20a0*/  UIADD3 UR42, UR43, UR42, URZ ;  /* 0x0000002a2b2a7290 */ /* 0x000fe2000fffe03f */
[----:B------:R-:W-:Y:S01]  /*20b0*/  SHF.R.S32.HI R11, RZ, 0x1f, R101 ;  /* 0x0000001fff0b7819 */ /* 0x000fe20000011465 */
[----:B------:R-:W-:Y:S01]  /*20c0*/  ULDC UR10, c[0x0][0x288] ;  /* 0x0000a200000a7ab9 */ /* 0x000fe20000000800 */
[----:B------:R-:W-:Y:S01]  /*20d0*/  IMAD.SHL.U32 R6, R103, 0x80, RZ ;  /* 0x0000008067067824 */ /* 0x000fe200078e00ff */
[C---:B------:R-:W-:Y:S01]  /*20e0*/  LOP3.LUT R8, R100.reuse, 0x6, R95, 0xf8, !PT ;  /* 0x0000000664087812 */ /* 0x040fe200078ef85f */
[----:B------:R-:W-:Y:S01]  /*20f0*/  UISETP.GT.U32.AND UP0, UPT, UR42, 0x6, UPT ;  /* 0x000000062a00788c */ /* 0x000fe2000bf04070 */
[----:B------:R-:W-:Y:S01]  /*2100*/  ISETP.GE.AND P0, PT, R100, UR10, PT ;  /* 0x0000000a64007c0c */ /* 0x000fe2000bf06270 */
[----:B------:R-:W-:Y:S01]  /*2110*/  ULDC.64 UR6, c[0x0][0x5d0] ;  /* 0x0001740000067ab9 */ /* 0x000fe20000000a00 */
[----:B------:R-:W-:Y:S01]  /*2120*/  ULDC UR11, c[0x0][0x284] ;  /* 0x0000a100000b7ab9 */ /* 0x000fe20000000800 */
[----:B------:R-:W-:Y:S01]  /*2130*/  @UP1 UIMAD.WIDE.U32 UR4, UR42, 0x24924925, URZ ;  /* 0x249249252a0418a5 */ /* 0x000fe2000f8e003f */
[----:B------:R-:W-:Y:S01]  /*2140*/  SHF.R.S32.HI R9, RZ, 0x1f, R8 ;  /* 0x0000001fff097819 */ /* 0x000fe20000011408 */
[----:B0-----:R-:W-:Y:S01]  /*2150*/  IMAD R0, R11, UR6, RZ ;  /* 0x000000060b007c24 */ /* 0x001fe2000f8e02ff */
[----:B------:R-:W-:Y:S01]  /*2160*/  UISETP.LT.U32.AND UP0, UPT, UR43, 0x7, UP0 ;  /* 0x000000072b00788c */ /* 0x000fe20008701070 */
[----:B------:R-:W-:Y:S01]  /*2170*/  ISETP.GE.OR P0, PT, R6, UR11, P0 ;  /* 0x0000000b06007c0c */ /* 0x000fe20008706670 */
[----:B------:R-:W-:Y:S01]  /*2180*/  @UP1 UIADD3 UR4, UR42, -UR5, URZ ;  /* 0x800000052a041290 */ /* 0x000fe2000fffe03f */
[C---:B------:R-:W-:Y:S01]  /*2190*/  IMAD R3, R101.reuse, UR7, R0 ;  /* 0x0000000765037c24 */ /* 0x040fe2000f8e0200 */
[----:B------:R-:W-:Y:S01]  /*21a0*/  ULDC.64 UR8, c[0x0][0x5c8] ;  /* 0x0001720000087ab9 */ /* 0x000fe20000000a00 */
[----:B------:R-:W-:Y:S01]  /*21b0*/  IMAD.WIDE.U32 R4, R101, UR6, R8 ;  /* 0x0000000665047c25 */ /* 0x000fe2000f8e0008 */
[----:B------:R-:W-:-:S02]  /*21c0*/  USEL UR6, URZ, 0x1, !UP0 ;  /* 0x000000013f067887 */ /* 0x000fc4000c000000 */
[----:B------:R-:W-:Y:S01]  /*21d0*/  @UP1 ULEA.HI UR4, UR4, UR5, URZ, 0x1f ;  /* 0x0000000504041291 */ /* 0x000fe2000f8ff83f */
[----:B------:R-:W-:Y:S01]  /*21e0*/  IMAD.WIDE R104, R103, 0x80, R88 ;  /* 0x0000008067687825 */ /* 0x000fe200078e0258 */
[----:B------:R-:W-:Y:S02]  /*21f0*/  ULOP3.LUT UR40, UR40, UR6, URZ, 0x3c, !UPT ;  /* 0x0000000628287292 */ /* 0x000fe4000f8e3c3f */
[----:B------:R-:W-:Y:S01]  /*2200*/  @UP1 USHF.R.U32.HI UR4, URZ, 0x2, UR4 ;  /* 0x000000023f041899 */ /* 0x000fe20008011604 */
[----:B------:R-:W-:Y:S02]  /*2210*/  IMAD.IADD R5, R5, 0x1, R3 ;  /* 0x0000000105057824 */ /* 0x000fe400078e0203 */
[----:B------:R-:W-:Y:S01]  /*2220*/  IMAD R3, R105, UR8, RZ ;  /* 0x0000000869037c24 */ /* 0x000fe2000f8e02ff */
[----:B------:R-:W-:Y:S01]  /*2230*/  @UP1 ULOP3.LUT UR40, UR40, 0x1, UR4, 0x78, !UPT ;  /* 0x0000000128281892 */ /* 0x000fe2000f8e7804 */
[----:B------:R-:W-:-:S04]  /*2240*/  IMAD.WIDE.U32 R106, R104, UR8, R4 ;  /* 0x00000008686a7c25 */ /* 0x000fc8000f8e0004 */
[----:B------:R-:W-:Y:S02]  /*2250*/  IMAD R7, R104, UR9, R3 ;  /* 0x0000000968077c24 */ /* 0x000fe4000f8e0203 */
[----:B------:R-:W-:Y:S01]  /*2260*/  IMAD.MOV.U32 R0, RZ, RZ, -0x1 ;  /* 0xffffffffff007424 */ /* 0x000fe200078e00ff */
[----:B------:R-:W-:Y:S06]  /*2270*/  @P0 BRA `(.L_x_34) ;  /* 0x00000040001c0947 */ /* 0x000fec0003800000 */
[----:B-----5:R-:W-:Y:S01]  /*2280*/  FSETP.NEU.AND P0, PT, R90, RZ, PT ;  /* 0x000000ff5a00720b */ /* 0x020fe20003f0d000 */
[----:B------:R-:W-:Y:S01]  /*2290*/  IMAD.IADD R4, R94, 0x1, -R100 ;  /* 0x000000015e047824 */ /* 0x000fe200078e0a64 */
[----:B------:R-:W-:Y:S01]  /*22a0*/  BSSY B0, `(.L_x_34) ;  /* 0x0000404000007945 */ /* 0x000fe20003800000 */
[----:B------:R-:W-:Y:S02]  /*22b0*/  IMAD.IADD R3, R99, 0x1, -R6 ;  /* 0x0000000163037824 */ /* 0x000fe400078e0a06 */
[----:B------:R-:W-:Y:S01]  /*22c0*/  IMAD.IADD R103, R107, 0x1, R7 ;  /* 0x000000016b677824 */ /* 0x000fe200078e0207 */
[----:B------:R-:W-:-:S04]  /*22d0*/  ISETP.GT.AND P2, PT, R4, RZ, PT ;  /* 0x000000ff0400720c */ /* 0x000fc80003f44270 */
[----:B------:R-:W-:-:S03]  /*22e0*/  ISETP.GT.AND P1, PT, R3, RZ, P2 ;  /* 0x000000ff0300720c */ /* 0x000fc60001724270 */
[----:B------:R-:W-:Y:S10]  /*22f0*/  @!P0 BRA `(.L_x_35) ;  /* 0x0000002c00288947 */ /* 0x000ff40003800000 */
[----:B------:R-:W0:Y:S01]  /*2300*/  LDC.64 R110, c[0x0][0x5b8] ;  /* 0x00016e00ff6e7b82 */ /* 0x000e220000000a00 */
[----:B------:R-:W-:-:S07]  /*2310*/  ULDC.64 UR4, c[0x0][0x5c0] ;  /* 0x0001700000047ab9 */ /* 0x000fce0000000a00 */
[----:B------:R-:W1:Y:S08]  /*2320*/  LDC.64 R112, c[0x0][0x5b0] ;  /* 0x00016c00ff707b82 */ /* 0x000e700000000a00 */
[----:B------:R-:W2:Y:S01]  /*2330*/  LDC.64 R114, c[0x0][0x5a8] ;  /* 0x00016a00ff727b82 */ /* 0x000ea20000000a00 */
[-C--:B0-----:R-:W-:Y:S02]  /*2340*/  IMAD R6, R11, R110.reuse, RZ ;  /* 0x0000006e0b067224 */ /* 0x081fe400078e02ff */
[----:B------:R-:W-:-:S04]  /*2350*/  IMAD.WIDE.U32 R108, R101, R110, R8 ;  /* 0x0000006e656c7225 */ /* 0x000fc800078e0008 */
[----:B------:R-:W-:Y:S02]  /*2360*/  IMAD R107, R101, R111, R6 ;  /* 0x0000006f656b7224 */ /* 0x000fe400078e0206 */
[-C--:B-1----:R-:W-:Y:S02]  /*2370*/  IMAD R5, R105, R112.reuse, RZ ;  /* 0x0000007069057224 */ /* 0x082fe400078e02ff */
[----:B------:R-:W-:Y:S02]  /*2380*/  IMAD.IADD R13, R109, 0x1, R107 ;  /* 0x000000016d0d7824 */ /* 0x000fe400078e026b */
[----:B------:R-:W-:Y:S02]  /*2390*/  IMAD.MOV.U32 R12, RZ, RZ, R108 ;  /* 0x000000ffff0c7224 */ /* 0x000fe400078e006c */
[C---:B------:R-:W-:Y:S02]  /*23a0*/  IMAD R111, R104.reuse, R113, R5 ;  /* 0x00000071686f7224 */ /* 0x040fe400078e0205 */
[----:B------:R-:W-:-:S04]  /*23b0*/  IMAD.WIDE.U32 R6, R104, R112, R12 ;  /* 0x0000007068067225 */ /* 0x000fc800078e000c */
[----:B------:R-:W-:Y:S01]  /*23c0*/  IMAD.IADD R5, R7, 0x1, R111 ;  /* 0x0000000107057824 */ /* 0x000fe200078e026f */
[----:B--2---:R-:W-:-:S04]  /*23d0*/  LEA R14, P0, R6, R114, 0x1 ;  /* 0x00000072060e7211 */ /* 0x004fc800078008ff */
[----:B------:R-:W-:-:S05]  /*23e0*/  LEA.HI.X R15, R6, R115, R5, 0x1, P0 ;  /* 0x00000073060f7211 */ /* 0x000fca00000f0c05 */
[----:B------:R0:W2:Y:S01]  /*23f0*/  @P1 LDG.E.LTC128B.U16 R5, desc[UR36][R14.64] ;  /* 0x000000240e051981 */ /* 0x0000a2000c1e1520 */
[----:B------:R-:W-:Y:S01]  /*2400*/  LEA R10, P0, R106, UR4, 0x1 ;  /* 0x000000046a0a7c11 */ /* 0x000fe2000f8008ff */
[----:B------:R-:W-:Y:S01]  /*2410*/  IMAD.WIDE.U32 R6, R104, R112, R8 ;  /* 0x0000007068067225 */ /* 0x000fe200078e0008 */
[----:B------:R-:W-:Y:S03]  /*2420*/  BSSY B1, `(.L_x_36) ;  /* 0x0000012000017945 */ /* 0x000fe60003800000 */
[----:B------:R-:W-:Y:S02]  /*2430*/  IMAD.IADD R7, R111, 0x1, R7 ;  /* 0x000000016f077824 */ /* 0x000fe400078e0207 */
[----:B------:R-:W-:Y:S01]  /*2440*/  IMAD.WIDE.U32 R20, R101, R110, R6 ;  /* 0x0000006e65147225 */ /* 0x000fe200078e0006 */
[----:B0-----:R-:W-:-:S03]  /*2450*/  SHF.L.U64.HI R15, R112, 0x3, R113 ;  /* 0x00000003700f7819 */ /* 0x001fc60000010271 */
[----:B------:R-:W-:Y:S01]  /*2460*/  IMAD.IADD R7, R107, 0x1, R21 ;  /* 0x000000016b077824 */ /* 0x000fe200078e0215 */
[----:B------:R-:W-:Y:S01]  /*2470*/  LEA R6, P4, R20, R114, 0x1 ;  /* 0x0000007214067211 */ /* 0x000fe200078808ff */
[----:B------:R-:W-:-:S03]  /*2480*/  IMAD.SHL.U32 R14, R112, 0x8, RZ ;  /* 0x00000008700e7824 */ /* 0x000fc600078e00ff */
[----:B------:R-:W-:Y:S01]  /*2490*/  LEA.HI.X R7, R20, R115, R7, 0x1, P4 ;  /* 0x0000007314077211 */ /* 0x000fe200020f0c07 */
[----:B--2---:R-:W-:-:S05]  /*24a0*/  HADD2.F32 R11, -RZ, R5.H0_H0 ;  /* 0x20000005ff0b7230 */ /* 0x004fca0000004100 */
[----:B------:R-:W-:-:S04]  /*24b0*/  FMUL R11, R11, R90 ;  /* 0x0000005a0b0b7220 */ /* 0x000fc80000400000 */
[----:B------:R-:W-:Y:S01]  /*24c0*/  FFMA R24, R24, R23, R11 ;  /* 0x0000001718187223 */ /* 0x000fe2000000000b */
[----:B------:R-:W-:Y:S02]  /*24d0*/  LEA.HI.X R11, R106, UR5, R103, 0x1, P0 ;  /* 0x000000056a0b7c11 */ /* 0x000fe400080f0c67 */
[----:B------:R-:W-:Y:S02]  /*24e0*/  ISETP.GT.AND P0, PT, R4, 0x1, PT ;  /* 0x000000010400780c */ /* 0x000fe40003f04270 */
[----:B------:R-:W-:Y:S02]  /*24f0*/  F2FP.F16.F32.PACK_AB R24, RZ, R24 ;  /* 0x00000018ff18723e */ /* 0x000fe400000000ff */
[----:B------:R-:W-:-:S03]  /*2500*/  ISETP.GT.AND P3, PT, R3, RZ, P0 ;  /* 0x000000ff0300720c */ /* 0x000fc60000764270 */
[----:B------:R0:W-:Y:S10]  /*2510*/  @P1 STG.E.U16 desc[UR36][R10.64], R24 ;  /* 0x000000180a001986 */ /* 0x0001f4000c101524 */
[----:B------:R-:W-:Y:S05]  /*2520*/  @!P3 BRA `(.L_x_37) ;  /* 0x000000000004b947 */ /* 0x000fea0003800000 */
[----:B------:R1:W5:Y:S02]  /*2530*/  LDG.E.LTC128B.U16 R5, desc[UR36][R6.64+0x2] ;  /* 0x0000022406057981 */ /* 0x000364000c1e1520 */
.L_x_37:
[----:B------:R-:W-:Y:S05]  /*2540*/  BSYNC B1 ;  /* 0x0000000000017941 */ /* 0x000fea0003800000 */
.L_x_36:
[----:B-----5:R-:W-:Y:S01]  /*2550*/  HADD2.F32 R103, -RZ, R5.H0_H0 ;  /* 0x20000005ff677230 */ /* 0x020fe20000004100 */
[----:B------:R-:W-:Y:S01]  /*2560*/  ISETP.GT.AND P2, PT, R3, 0x8, P2 ;  /* 0x000000080300780c */ /* 0x000fe20001744270 */
[----:B------:R-:W-:Y:S01]  /*2570*/  IMAD.WIDE.U32 R20, R104, R112, R14 ;  /* 0x0000007068147225 */ /* 0x000fe200078e000e */
[----:B0-----:R-:W-:-:S03]  /*2580*/  PRMT R24, R5, 0x7610, R24 ;  /* 0x0000761005187816 */ /* 0x001fc60000000018 */
[----:B------:R-:W-:Y:S01]  /*2590*/  FMUL R12, R103, R90 ;  /* 0x0000005a670c7220 */ /* 0x000fe20000400000 */
[----:B------:R-:W-:Y:S01]  /*25a0*/  IMAD.IADD R111, R111, 0x1, R21 ;  /* 0x000000016f6f7824 */ /* 0x000fe200078e0215 */
[----:B------:R-:W-:Y:S02]  /*25b0*/  IADD3 R108, P1, R108, R20, RZ ;  /* 0x000000146c6c7210 */ /* 0x000fe40007f3e0ff */
[----:B------:R-:W-:-:S03]  /*25c0*/  FFMA R12, R25, R23, R12 ;  /* 0x00000017190c7223 */ /* 0x000fc6000000000c */
[----:B------:R-:W-:Y:S01]  /*25d0*/  IMAD.X R13, R111, 0x1, R13, P1 ;  /* 0x000000016f0d7824 */ /* 0x000fe200008e060d */
[C---:B------:R-:W-:Y:S02]  /*25e0*/  LEA R14, P1, R108.reuse, R114, 0x1 ;  /* 0x000000726c0e7211 */ /* 0x040fe400078208ff */
[----:B------:R-:W-:Y:S02]  /*25f0*/  F2FP.F16.F32.PACK_AB R12, RZ, R12 ;  /* 0x0000000cff0c723e */ /* 0x000fe400000000ff */
[----:B------:R-:W-:Y:S02]  /*2600*/  LEA.HI.X R15, R108, R115, R13, 0x1, P1 ;  /* 0x000000736c0f7211 */ /* 0x000fe400008f0c0d */
[----:B------:R-:W-:-:S05]  /*2610*/  PRMT R21, R12, 0x7610, R21 ;  /* 0x000076100c157816 */ /* 0x000fca0000000015 */
[----:B------:R0:W-:Y:S04]  /*2620*/  @P3 STG.E.U16 desc[UR36][R10.64+0x2], R21 ;  /* 0x000002150a003986 */ /* 0x0001e8000c101524 */
[----:B------:R-:W2:Y:S01]  /*2630*/  @P2 LDG.E.LTC128B.U16 R24, desc[UR36][R14.64] ;  /* 0x000000240e182981 */ /* 0x000ea2000c1e1520 */
[----:B------:R-:W-:Y:S01]  /*2640*/  IADD3 R20, P1, R8, R20, RZ ;  /* 0x0000001408147210 */ /* 0x000fe20007f3e0ff */
[----:B------:R-:W-:Y:S01]  /*2650*/  BSSY B1, `(.L_x_38) ;  /* 0x0000011000017945 */ /* 0x000fe20003800000 */
[----:B------:R-:W-:Y:S02]  /*2660*/  SHF.L.U64.HI R13, R91, 0x1, R92 ;  /* 0x000000015b0d7819 */ /* 0x000fe4000001025c */
[----:B------:R-:W-:Y:S01]  /*2670*/  ISETP.GT.AND P0, PT, R3, 0x8, P0 ;  /* 0x000000080300780c */ /* 0x000fe20000704270 */
[----:B0-----:R-:W-:Y:S01]  /*2680*/  IMAD.X R21, R9, 0x1, R111, P1 ;  /* 0x0000000109157824 */ /* 0x001fe200008e066f */
[----:B------:R-:W-:Y:S01]  /*2690*/  LEA R12, P1, R91, R10, 0x1 ;  /* 0x0000000a5b0c7211 */ /* 0x000fe200078208ff */
[----:B------:R-:W-:-:S04]  /*26a0*/  IMAD.WIDE.U32 R20, R101, R110, R20 ;  /* 0x0000006e65147225 */ /* 0x000fc800078e0014 */
[----:B------:R-:W-:Y:S01]  /*26b0*/  IMAD.X R13, R13, 0x1, R11, P1 ;  /* 0x000000010d0d7824 */ /* 0x000fe200008e060b */
[----:B------:R-:W-:Y:S01]  /*26c0*/  LEA R8, P3, R20, R114, 0x1 ;  /* 0x0000007214087211 */ /* 0x000fe200078608ff */
[----:B------:R-:W-:-:S05]  /*26d0*/  IMAD.IADD R9, R107, 0x1, R21 ;  /* 0x000000016b097824 */ /* 0x000fca00078e0215 */
[----:B------:R-:W-:Y:S01]  /*26e0*/  LEA.HI.X R9, R20, R115, R9, 0x1, P3 ;  /* 0x0000007314097211 */ /* 0x000fe200018f0c09 */
[----:B--2---:R-:W-:-:S05]  /*26f0*/  HADD2.F32 R5, -RZ, R24.H0_H0 ;  /* 0x20000018ff057230 */ /* 0x004fca0000004100 */
[----:B------:R-:W-:-:S04]  /*2700*/  FMUL R5, R5, R90 ;  /* 0x0000005a05057220 */ /* 0x000fc80000400000 */
[----:B------:R-:W-:-:S05]  /*2710*/  FFMA R5, R26, R23, R5 ;  /* 0x000000171a057223 */ /* 0x000fca0000000005 */
[----:B------:R-:W-:-:S05]  /*2720*/  F2FP.F16.F32.PACK_AB R5, RZ, R5 ;  /* 0x00000005ff05723e */ /* 0x000fca00000000ff */
[----:B------:R0:W-:Y:S01]  /*2730*/  @P2 STG.E.U16 desc[UR36][R12.64], R5 ;  /* 0x000000050c002986 */ /* 0x0001e2000c101524 */
[----:B------:R-:W-:Y:S05]  /*2740*/  @!P0 BRA `(.L_x_39) ;  /* 0x0000000000048947 */ /* 0x000fea0003800000 */
[----:B------:R2:W5:Y:S02]  /*2750*/  LDG.E.LTC128B.U16 R24, desc[UR36][R8.64+0x2] ;  /* 0x0000022408187981 */ /* 0x000564000c1e1520 */
.L_x_39:
[----:B------:R-:W-:Y:S05]  /*2760*/  BSYNC B1 ;  /* 0x0000000000017941 */ /* 0x000fea0003800000 */
.L_x_38:
[----:B0----5:R-:W-:Y:S01]  /*2770*/  HADD2.F32 R5, -RZ, R24.H0_H0 ;  /* 0x20000018ff057230 */ /* 0x021fe20000004100 */
[----:B------:R-:W-:Y:S01]  /*2780*/  ISETP.GT.AND P1, PT, R4, 0x8, PT ;  /* 0x000000080400780c */ /* 0x000fe20003f24270 */
[----:B------:R-:W-:Y:S03]  /*2790*/  BSSY B1, `(.L_x_40) ;  /* 0x0000008000017945 */ /* 0x000fe60003800000 */
[----:B------:R-:W-:Y:S01]  /*27a0*/  FMUL R14, R5, R90 ;  /* 0x0000005a050e7220 */ /* 0x000fe20000400000 */
[----:B------:R-:W-:-:S03]  /*27b0*/  ISETP.GT.AND P2, PT, R3, RZ, P1 ;  /* 0x000000ff0300720c */ /* 0x000fc60000f44270 */
[----:B------:R-:W-:-:S05]  /*27c0*/  FFMA R14, R27, R23, R14 ;  /* 0x000000171b0e7223 */ /* 0x000fca000000000e */
[----:B------:R-:W-:-:S05]  /*27d0*/  F2FP.F16.F32.PACK_AB R14, RZ, R14 ;  /* 0x0000000eff0e723e */ /* 0x000fca00000000ff */
[----:B------:R0:W-:Y:S01]  /*27e0*/  @P0 STG.E.U16 desc[UR36][R12.64+0x2], R14 ;  /* 0x0000020e0c000986 */ /* 0x0001e2000c101524 */
[----:B------:R-:W-:Y:S05]  /*27f0*/  @!P2 BRA `(.L_x_41) ;  /* 0x000000000004a947 */ /* 0x000fea0003800000 */
[----:B------:R3:W5:Y:S02]  /*2800*/  LDG.E.LTC128B.U16 R24, desc[UR36][R6.64+0x10] ;  /* 0x0000102406187981 */ /* 0x000764000c1e1520 */
.L_x_41:
[----:B------:R-:W-:Y:S05]  /*2810*/  BSYNC B1 ;  /* 0x0000000000017941 */ /* 0x000fea0003800000 */
.L_x_40:
[----:B-----5:R-:W-:Y:S01]  /*2820*/  HADD2.F32 R5, -RZ, R24.H0_H0 ;  /* 0x20000018ff057230 */ /* 0x020fe20000004100 */
        /* <DEDUP_REMOVED lines=9> */
.L_x_43:
[----:B------:R-:W-:Y:S05]  /*28c0*/  BSYNC B1 ;  /* 0x0000000000017941 */ /* 0x000fea0003800000 */
.L_x_42:
[----:B----45:R-:W-:Y:S01]  /*28d0*/  HADD2.F32 R5, -RZ, R24.H0_H0 ;  /* 0x20000018ff057230 */ /* 0x030fe20000004100 */
[----:B------:R-:W-:Y:S01]  /*28e0*/  ISETP.GT.AND P1, PT, R3, 0x8, P1 ;  /* 0x000000080300780c */ /* 0x000fe20000f24270 */
[----:B------:R-:W-:Y:S03]  /*28f0*/  BSSY B1, `(.L_x_44) ;  /* 0x0000007000017945 */ /* 0x000fe60003800000 */
[----:B0-----:R-:W-:-:S04]  /*2900*/  FMUL R14, R5, R90 ;  /* 0x0000005a050e7220 */ /* 0x001fc80000400000 */
[----:B------:R-:W-:-:S05]  /*2910*/  FFMA R14, R29, R23, R14 ;  /* 0x000000171d0e7223 */ /* 0x000fca000000000e */
[----:B------:R-:W-:-:S05]  /*2920*/  F2FP.F16.F32.PACK_AB R14, RZ, R14 ;  /* 0x0000000eff0e723e */ /* 0x000fca00000000ff */
[----:B------:R0:W-:Y:S01]  /*2930*/  @P3 STG.E.U16 desc[UR36][R10.64+0x12], R14 ;  /* 0x0000120e0a003986 */ /* 0x0001e2000c101524 */
[----:B------:R-:W-:Y:S05]  /*2940*/  @!P1 BRA `(.L_x_45) ;  /* 0x0000000000049947 */ /* 0x000fea0003800000 */
[----:B------:R4:W5:Y:S02]  /*2950*/  LDG.E.LTC128B.U16 R24, desc[UR36][R8.64+0x10] ;  /* 0x0000102408187981 */ /* 0x000964000c1e1520 */
.L_x_45:
[----:B------:R-:W-:Y:S05]  /*2960*/  BSYNC B1 ;  /* 0x0000000000017941 */ /* 0x000fea0003800000 */
.L_x_44:
[----:B-----5:R-:W-:Y:S01]  /*2970*/  HADD2.F32 R5, -RZ, R24.H0_H0 ;  /* 0x20000018ff057230 */ /* 0x020fe20000004100 */
[----:B------:R-:W-:Y:S01]  /*2980*/  ISETP.GT.AND P0, PT, R3, 0x8, P0 ;  /* 0x000000080300780c */ /* 0x000fe20000704270 */
[----:B------:R-:W-:Y:S03]  /*2990*/  BSSY B1, `(.L_x_46) ;  /* 0x0000007000017945 */ /* 0x000fe60003800000 */
[----:B------:R-:W-:-:S04]  /*29a0*/  FMUL R5, R5, R90 ;  /* 0x0000005a05057220 */ /* 0x000fc80000400000 */
[----:B------:R-:W-:-:S05]  /*29b0*/  FFMA R5, R30, R23, R5 ;  /* 0x000000171e057223 */ /* 0x000fca0000000005 */
[----:B------:R-:W-:-:S05]  /*29c0*/  F2FP.F16.F32.PACK_AB R5, RZ, R5 ;  /* 0x00000005ff05723e */ /* 0x000fca00000000ff */
[----:B------:R0:W-:Y:S01]  /*29d0*/  @P1 STG.E.U16 desc[UR36][R12.64+0x10], R5 ;  /* 0x000010050c001986 */ /* 0x0001e2000c101524 */
[----:B------:R-:W-:Y:S05]  /*29e0*/  @!P0 BRA `(.L_x_47) ;  /* 0x0000000000048947 */ /* 0x000fea0003800000 */
[----:B------:R0:W5:Y:S02]  /*29f0*/  LDG.E.LTC128B.U16 R24, desc[UR36][R8.64+0x12] ;  /* 0x0000122408187981 */ /* 0x000164000c1e1520 */
.L_x_47:
[----:B------:R-:W-:Y:S05]  /*2a00*/  BSYNC B1 ;  /* 0x0000000000017941 */ /* 0x000fea0003800000 */
.L_x_46:
        /* <DEDUP_REMOVED lines=10> */
.L_x_49:
[----:B------:R-:W-:Y:S05]  /*2ab0*/  BSYNC B1 ;  /* 0x0000000000017941 */ /* 0x000fea0003800000 */
.L_x_48:
        /* <DEDUP_REMOVED lines=10> */
.L_x_51:
[----:B------:R-:W-:Y:S05]  /*2b60*/  BSYNC B1 ;  /* 0x0000000000017941 */ /* 0x000fea0003800000 */
.L_x_50:
[----:B0----5:R-:W-:Y:S01]  /*2b70*/  HADD2.F32 R5, -RZ, R24.H0_H0 ;  /* 0x20000018ff057230 */ /* 0x021fe20000004100 */
        /* <DEDUP_REMOVED lines=8> */
.L_x_53:
[----:B------:R-:W-:Y:S05]  /*2c00*/  BSYNC B1 ;  /* 0x0000000000017941 */ /* 0x000fea0003800000 */
.L_x_52:
        /* <DEDUP_REMOVED lines=9> */
.L_x_55:
[----:B------:R-:W-:Y:S05]  /*2ca0*/  BSYNC B1 ;  /* 0x0000000000017941 */ /* 0x000fea0003800000 */
.L_x_54:
        /* <DEDUP_REMOVED lines=10> */
.L_x_57:
[----:B------:R-:W-:Y:S05]  /*2d50*/  BSYNC B1 ;  /* 0x0000000000017941 */ /* 0x000fea0003800000 */
.L_x_56:
        /* <DEDUP_REMOVED lines=10> */
.L_x_59:
[----:B------:R-:W-:Y:S05]  /*2e00*/  BSYNC B1 ;  /* 0x0000000000017941 */ /* 0x000fea0003800000 */
.L_x_58:
        /* <DEDUP_REMOVED lines=9> */
.L_x_61:
[----:B------:R-:W-:Y:S05]  /*2ea0*/  BSYNC B1 ;  /* 0x0000000000017941 */ /* 0x000fea0003800000 */
.L_x_60:
        /* <DEDUP_REMOVED lines=9> */
.L_x_63:
[----:B------:R-:W-:Y:S05]  /*2f40*/  BSYNC B1 ;  /* 0x0000000000017941 */ /* 0x000fea0003800000 */
.L_x_62:
        /* <DEDUP_REMOVED lines=10> */
.L_x_65:
[----:B------:R-:W-:Y:S05]  /*2ff0*/  BSYNC B1 ;  /* 0x0000000000017941 */ /* 0x000fea0003800000 */
.L_x_64:
        /* <DEDUP_REMOVED lines=10> */
.L_x_67:
[----:B------:R-:W-:Y:S05]  /*30a0*/  BSYNC B1 ;  /* 0x0000000000017941 */ /* 0x000fea0003800000 */
.L_x_66:
        /* <DEDUP_REMOVED lines=9> */
.L_x_69:
[----:B------:R-:W-:Y:S05]  /*3140*/  BSYNC B1 ;  /* 0x0000000000017941 */ /* 0x000fea0003800000 */
.L_x_68:
        /* <DEDUP_REMOVED lines=9> */
.L_x_71:
[----:B------:R-:W-:Y:S05]  /*31e0*/  BSYNC B1 ;  /* 0x0000000000017941 */ /* 0x000fea0003800000 */
.L_x_70:
        /* <DEDUP_REMOVED lines=10> */
.L_x_73:
[----:B------:R-:W-:Y:S05]  /*3290*/  BSYNC B1 ;  /* 0x0000000000017941 */ /* 0x000fea0003800000 */
.L_x_72:
        /* <DEDUP_REMOVED lines=10> */
.L_x_75:
[----:B------:R-:W-:Y:S05]  /*3340*/  BSYNC B1 ;  /* 0x0000000000017941 */ /* 0x000fea0003800000 */
.L_x_74:
        /* <DEDUP_REMOVED lines=9> */
.L_x_77:
[----:B------:R-:W-:Y:S05]  /*33e0*/  BSYNC B1 ;  /* 0x0000000000017941 */ /* 0x000fea0003800000 */
.L_x_76:
        /* <DEDUP_REMOVED lines=9> */
.L_x_79:
[----:B------:R-:W-:Y:S05]  /*3480*/  BSYNC B1 ;  /* 0x0000000000017941 */ /* 0x000fea0003800000 */
.L_x_78:
        /* <DEDUP_REMOVED lines=10> */
.L_x_81:
[----:B------:R-:W-:Y:S05]  /*3530*/  BSYNC B1 ;  /* 0x0000000000017941 */ /* 0x000fea0003800000 */
.L_x_80:
        /* <DEDUP_REMOVED lines=10> */
.L_x_83:
[----:B------:R-:W-:Y:S05]  /*35e0*/  BSYNC B1 ;  /* 0x0000000000017941 */ /* 0x000fea0003800000 */
.L_x_82:
        /* <DEDUP_REMOVED lines=9> */
.L_x_85:
[----:B------:R-:W-:Y:S05]  /*3680*/  BSYNC B1 ;  /* 0x0000000000017941 */ /* 0x000fea0003800000 */
.L_x_84:
        /* <DEDUP_REMOVED lines=9> */
.L_x_87:
[----:B------:R-:W-:Y:S05]  /*3720*/  BSYNC B1 ;  /* 0x0000000000017941 */ /* 0x000fea0003800000 */
.L_x_86:
        /* <DEDUP_REMOVED lines=10> */
.L_x_89:
[----:B------:R-:W-:Y:S05]  /*37d0*/  BSYNC B1 ;  /* 0x0000000000017941 */ /* 0x000fea0003800000 */
.L_x_88:
        /* <DEDUP_REMOVED lines=10> */
.L_x_91:
[----:B------:R-:W-:Y:S05]  /*3880*/  BSYNC B1 ;  /* 0x0000000000017941 */ /* 0x000fea0003800000 */
.L_x_90:
        /* <DEDUP_REMOVED lines=9> */
.L_x_93:
[----:B------:R-:W-:Y:S05]  /*3920*/  BSYNC B1 ;  /* 0x0000000000017941 */ /* 0x000fea0003800000 */
.L_x_92:
        /* <DEDUP_REMOVED lines=9> */
.L_x_95:
[----:B------:R-:W-:Y:S05]  /*39c0*/  BSYNC B1 ;  /* 0x0000000000017941 */ /* 0x000fea0003800000 */
.L_x_94:
        /* <DEDUP_REMOVED lines=10> */
.L_x_97:
[----:B------:R-:W-:Y:S05]  /*3a70*/  BSYNC B1 ;  /* 0x0000000000017941 */ /* 0x000fea0003800000 */
.L_x_96:
        /* <DEDUP_REMOVED lines=10> */
.L_x_99:
[----:B------:R-:W-:Y:S05]  /*3b20*/  BSYNC B1 ;  /* 0x0000000000017941 */ /* 0x000fea0003800000 */
.L_x_98:
        /* <DEDUP_REMOVED lines=9> */
.L_x_101:
[----:B------:R-:W-:Y:S05]  /*3bc0*/  BSYNC B1 ;  /* 0x0000000000017941 */ /* 0x000fea0003800000 */
.L_x_100:
        /* <DEDUP_REMOVED lines=9> */
.L_x_103:
[----:B------:R-:W-:Y:S05]  /*3c60*/  BSYNC B1 ;  /* 0x0000000000017941 */ /* 0x000fea0003800000 */
.L_x_102:
        /* <DEDUP_REMOVED lines=10> */
.L_x_105:
[----:B------:R-:W-:Y:S05]  /*3d10*/  BSYNC B1 ;  /* 0x0000000000017941 */ /* 0x000fea0003800000 */
.L_x_104:
        /* <DEDUP_REMOVED lines=10> */
.L_x_107:
[----:B------:R-:W-:Y:S05]  /*3dc0*/  BSYNC B1 ;  /* 0x0000000000017941 */ /* 0x000fea0003800000 */
.L_x_106:
        /* <DEDUP_REMOVED lines=9> */
.L_x_109:
[----:B------:R-:W-:Y:S05]  /*3e60*/  BSYNC B1 ;  /* 0x0000000000017941 */ /* 0x000fea0003800000 */
.L_x_108:
        /* <DEDUP_REMOVED lines=9> */
.L_x_111:
[----:B------:R-:W-:Y:S05]  /*3f00*/  BSYNC B1 ;  /* 0x0000000000017941 */ /* 0x000fea0003800000 */
.L_x_110:
        /* <DEDUP_REMOVED lines=10> */
.L_x_113:
[----:B------:R-:W-:Y:S05]  /*3fb0*/  BSYNC B1 ;  /* 0x0000000000017941 */ /* 0x000fea0003800000 */
.L_x_112:
        /* <DEDUP_REMOVED lines=10> */
.L_x_115:
[----:B------:R-:W-:Y:S05]  /*4060*/  BSYNC B1 ;  /* 0x0000000000017941 */ /* 0x000fea0003800000 */
.L_x_114:
        /* <DEDUP_REMOVED lines=9> */
.L_x_117:
[----:B------:R-:W-:Y:S05]  /*4100*/  BSYNC B1 ;  /* 0x0000000000017941 */ /* 0x000fea0003800000 */
.L_x_116:
        /* <DEDUP_REMOVED lines=9> */
.L_x_119:
[----:B------:R-:W-:Y:S05]  /*41a0*/  BSYNC B1 ;  /* 0x0000000000017941 */ /* 0x000fea0003800000 */
.L_x_118:
        /* <DEDUP_REMOVED lines=10> */
.L_x_121:
[----:B------:R-:W-:Y:S05]  /*4250*/  BSYNC B1 ;  /* 0x0000000000017941 */ /* 0x000fea0003800000 */
.L_x_120:
        /* <DEDUP_REMOVED lines=10> */
.L_x_123:
[----:B------:R-:W-:Y:S05]  /*4300*/  BSYNC B1 ;  /* 0x0000000000017941 */ /* 0x000fea0003800000 */
.L_x_122:
        /* <DEDUP_REMOVED lines=9> */
.L_x_125:
[----:B------:R-:W-:Y:S05]  /*43a0*/  BSYNC B1 ;  /* 0x0000000000017941 */ /* 0x000fea0003800000 */
.L_x_124:
        /* <DEDUP_REMOVED lines=9> */
.L_x_127:
[----:B------:R-:W-:Y:S05]  /*4440*/  BSYNC B1 ;  /* 0x0000000000017941 */ /* 0x000fea0003800000 */
.L_x_126:
        /* <DEDUP_REMOVED lines=10> */
.L_x_129:
[----:B------:R-:W-:Y:S05]  /*44f0*/  BSYNC B1 ;  /* 0x0000000000017941 */ /* 0x000fea0003800000 */
.L_x_128:
        /* <DEDUP_REMOVED lines=10> */
.L_x_131:
[----:B------:R-:W-:Y:S05]  /*45a0*/  BSYNC B1 ;  /* 0x0000000000017941 */ /* 0x000fea0003800000 */
.L_x_130:
        /* <DEDUP_REMOVED lines=9> */
.L_x_133:
[----:B------:R-:W-:Y:S05]  /*4640*/  BSYNC B1 ;  /* 0x0000000000017941 */ /* 0x000fea0003800000 */
.L_x_132:
        /* <DEDUP_REMOVED lines=9> */
.L_x_135:
[----:B------:R-:W-:Y:S05]  /*46e0*/  BSYNC B1 ;  /* 0x0000000000017941 */ /* 0x000fea0003800000 */
.L_x_134:
        /* <DEDUP_REMOVED lines=10> */
.L_x_137:
[----:B------:R-:W-:Y:S05]  /*4790*/  BSYNC B1 ;  /* 0x0000000000017941 */ /* 0x000fea0003800000 */
.L_x_136:
        /* <DEDUP_REMOVED lines=10> */
.L_x_139:
[----:B------:R-:W-:Y:S05]  /*4840*/  BSYNC B1 ;  /* 0x0000000000017941 */ /* 0x000fea0003800000 */
.L_x_138:
        /* <DEDUP_REMOVED lines=9> */
.L_x_141:
[----:B------:R-:W-:Y:S05]  /*48e0*/  BSYNC B1 ;  /* 0x0000000000017941 */ /* 0x000fea0003800000 */
.L_x_140:
        /* <DEDUP_REMOVED lines=9> */
.L_x_143:
[----:B------:R-:W-:Y:S05]  /*4980*/  BSYNC B1 ;  /* 0x0000000000017941 */ /* 0x000fea0003800000 */
.L_x_142:
        /* <DEDUP_REMOVED lines=10> */
.L_x_145:
[----:B------:R-:W-:Y:S05]  /*4a30*/  BSYNC B1 ;  /* 0x0000000000017941 */ /* 0x000fea0003800000 */
.L_x_144:
        /* <DEDUP_REMOVED lines=10> */
.L_x_147:
[----:B------:R-:W-:Y:S05]  /*4ae0*/  BSYNC B1 ;  /* 0x0000000000017941 */ /* 0x000fea0003800000 */
.L_x_146:
        /* <DEDUP_REMOVED lines=9> */
.L_x_149:
[----:B------:R-:W-:Y:S05]  /*4b80*/  BSYNC B1 ;  /* 0x0000000000017941 */ /* 0x000fea0003800000 */
.L_x_148:
        /* <DEDUP_REMOVED lines=9> */
.L_x_151:
[----:B------:R-:W-:Y:S05]  /*4c20*/  BSYNC B1 ;  /* 0x0000000000017941 */ /* 0x000fea0003800000 */
.L_x_150:
        /* <DEDUP_REMOVED lines=10> */
.L_x_153:
[----:B------:R-:W-:Y:S05]  /*4cd0*/  BSYNC B1 ;  /* 0x0000000000017941 */ /* 0x000fea0003800000 */
.L_x_152:
[----:B-----5:R-:W-:Y:S01]  /*4ce0*/  HADD2.F32 R5, -RZ, R24.H0_H0 ;  /* 0x20000018ff057230 */ /* 0x020fe20000004100 */
[----:B------:R-:W-:Y:S01]  /*4cf0*/  ISETP.GT.AND P0, PT, R4, 0x79, PT ;  /* 0x000000790400780c */ /* 0x000fe20003f04270 */
[----:B------:R-:W-:Y:S01]  /*4d00*/  @P2 IMAD.MOV.U32 R4, RZ, RZ, R10 ;  /* 0x000000ffff042224 */ /* 0x000fe200078e000a */
[----:B------:R-:W-:Y:S02]  /*4d10*/  BSSY B1, `(.L_x_154) ;  /* 0x000000a000017945 */ /* 0x000fe40003800000 */
[----:B------:R-:W-:Y:S01]  /*4d20*/  FMUL R5, R5, R90 ;  /* 0x0000005a05057220 */ /* 0x000fe20000400000 */
[----:B------:R-:W-:-:S03]  /*4d30*/  ISETP.GT.AND P3, PT, R3, RZ, P0 ;  /* 0x000000ff0300720c */ /* 0x000fc60000764270 */
[----:B------:R-:W-:-:S05]  /*4d40*/  FFMA R5, R84, R23, R5 ;  /* 0x0000001754057223 */ /* 0x000fca0000000005 */
[----:B------:R-:W-:-:S04]  /*4d50*/  F2FP.F16.F32.PACK_AB R5, RZ, R5 ;  /* 0x00000005ff05723e */ /* 0x000fc800000000ff */
[----:B0-----:R-:W-:Y:S01]  /*4d60*/  PRMT R14, R5, 0x7610, R14 ;  /* 0x00007610050e7816 */ /* 0x001fe2000000000e */
[----:B------:R-:W-:-:S05]  /*4d70*/  @P2 IMAD.MOV.U32 R5, RZ, RZ, R11 ;  /* 0x000000ffff052224 */ /* 0x000fca00078e000b */
[----:B------:R0:W-:Y:S01]  /*4d80*/  @P2 STG.E.U16 desc[UR36][R4.64+0xf0], R14 ;  /* 0x0000f00e04002986 */ /* 0x0001e2000c101524 */
[----:B------:R-:W-:Y:S05]  /*4d90*/  @!P3 BRA `(.L_x_155) ;  /* 0x000000000004b947 */ /* 0x000fea0003800000 */
[----:B------:R0:W5:Y:S02]  /*4da0*/  LDG.E.LTC128B.U16 R24, desc[UR36][R6.64+0xf2] ;  /* 0x0000f22406187981 */ /* 0x000164000c1e1520 */
.L_x_155:
[----:B------:R-:W-:Y:S05]  /*4db0*/  BSYNC B1 ;  /* 0x0000000000017941 */ /* 0x000fea0003800000 */
.L_x_154:
        /* <DEDUP_REMOVED lines=9> */
.L_x_157:
[----:B------:R-:W-:Y:S05]  /*4e50*/  BSYNC B1 ;  /* 0x0000000000017941 */ /* 0x000fea0003800000 */
.L_x_156:
[----:B-----5:R-:W-:Y:S01]  /*4e60*/  HADD2.F32 R5, -RZ, R24.H0_H0 ;  /* 0x20000018ff057230 */ /* 0x020fe20000004100 */
[----:B------:R-:W-:Y:S01]  /*4e70*/  ISETP.GT.AND P0, PT, R3, 0x8, P0 ;  /* 0x000000080300780c */ /* 0x000fe20000704270 */
[----:B0-----:R-:W-:Y:S01]  /*4e80*/  @P1 IMAD.MOV.U32 R4, RZ, RZ, R12 ;  /* 0x000000ffff041224 */ /* 0x001fe200078e000c */
[----:B------:R-:W-:Y:S02]  /*4e90*/  BSSY B1, `(.L_x_158) ;  /* 0x0000009000017945 */ /* 0x000fe40003800000 */
[----:B------:R-:W-:-:S04]  /*4ea0*/  FMUL R5, R5, R90 ;  /* 0x0000005a05057220 */ /* 0x000fc80000400000 */
[----:B------:R-:W-:-:S05]  /*4eb0*/  FFMA R5, R86, R23, R5 ;  /* 0x0000001756057223 */ /* 0x000fca0000000005 */
[----:B------:R-:W-:-:S04]  /*4ec0*/  F2FP.F16.F32.PACK_AB R5, RZ, R5 ;  /* 0x00000005ff05723e */ /* 0x000fc800000000ff */
[----:B-1-3--:R-:W-:Y:S01]  /*4ed0*/  PRMT R6, R5, 0x7610, R6 ;  /* 0x0000761005067816 */ /* 0x00afe20000000006 */
[----:B------:R-:W-:-:S05]  /*4ee0*/  @P1 IMAD.MOV.U32 R5, RZ, RZ, R13 ;  /* 0x000000ffff051224 */ /* 0x000fca00078e000d */
[----:B------:R0:W-:Y:S01]  /*4ef0*/  @P1 STG.E.U16 desc[UR36][R4.64+0xf0], R6 ;  /* 0x0000f00604001986 */ /* 0x0001e2000c101524 */
[----:B------:R-:W-:Y:S05]  /*4f00*/  @!P0 BRA `(.L_x_159) ;  /* 0x0000000000048947 */ /* 0x000fea0003800000 */
[----:B------:R1:W5:Y:S02]  /*4f10*/  LDG.E.LTC128B.U16 R24, desc[UR36][R8.64+0xf2] ;  /* 0x0000f22408187981 */ /* 0x000364000c1e1520 */
.L_x_159:
[----:B------:R-:W-:Y:S05]  /*4f20*/  BSYNC B1 ;  /* 0x0000000000017941 */ /* 0x000fea0003800000 */
.L_x_158:
[----:B------:R-:W-:Y:S05]  /*4f30*/  @!P0 BRA `(.L_x_160) ;  /* 0x0000001000e88947 */ /* 0x000fea0003800000 */
[----:B-----5:R-:W-:-:S05]  /*4f40*/  HADD2.F32 R3, -RZ, R24.H0_H0 ;  /* 0x20000018ff037230 */ /* 0x020fca0000004100 */
[----:B0-----:R-:W-:-:S04]  /*4f50*/  FMUL R4, R3, R90 ;  /* 0x0000005a03047220 */ /* 0x001fc80000400000 */
[----:B------:R-:W-:-:S05]  /*4f60*/  FFMA R4, R87, R23, R4 ;  /* 0x0000001757047223 */ /* 0x000fca0000000004 */
[----:B------:R-:W-:-:S05]  /*4f70*/  F2FP.F16.F32.PACK_AB R4, RZ, R4 ;  /* 0x00000004ff04723e */ /* 0x000fca00000000ff */
[----:B------:R3:W-:Y:S01]  /*4f80*/  STG.E.U16 desc[UR36][R12.64+0xf2], R4 ;  /* 0x0000f2040c007986 */ /* 0x0007e2000c101524 */
[----:B------:R-:W-:Y:S05]  /*4f90*/  BRA `(.L_x_160) ;  /* 0x0000001000d07947 */ /* 0x000fea0003800000 */
.L_x_35:
[----:B------:R-:W-:Y:S01]  /*4fa0*/  ISETP.GT.AND P3, PT, R4, 0x1, PT ;  /* 0x000000010400780c */ /* 0x000fe20003f64270 */
[----:B------:R-:W-:Y:S01]  /*4fb0*/  ULDC.64 UR4, c[0x0][0x5c0] ;  /* 0x0001700000047ab9 */ /* 0x000fe20000000a00 */
[-C--:B------:R-:W-:Y:S01]  /*4fc0*/  FMUL R24, R24, R23.reuse ;  /* 0x0000001718187220 */ /* 0x080fe20000400000 */
[----:B------:R-:W-:Y:S01]  /*4fd0*/  LEA R6, P4, R106, UR4, 0x1 ;  /* 0x000000046a067c11 */ /* 0x000fe2000f8808ff */
[-C--:B------:R-:W-:Y:S01]  /*4fe0*/  FMUL R25, R25, R23.reuse ;  /* 0x0000001719197220 */ /* 0x080fe20000400000 */
[----:B------:R-:W-:Y:S01]  /*4ff0*/  ISETP.GT.AND P0, PT, R3, RZ, P3 ;  /* 0x000000ff0300720c */ /* 0x000fe20001f04270 */
[-C--:B------:R-:W-:Y:S01]  /*5000*/  FMUL R26, R26, R23.reuse ;  /* 0x000000171a1a7220 */ /* 0x080fe20000400000 */
[----:B------:R-:W-:Y:S01]  /*5010*/  F2FP.F16.F32.PACK_AB R24, RZ, R24 ;  /* 0x00000018ff18723e */ /* 0x000fe200000000ff */
[-C--:B------:R-:W-:Y:S01]  /*5020*/  FMUL R27, R27, R23.reuse ;  /* 0x000000171b1b7220 */ /* 0x080fe20000400000 */
[----:B------:R-:W-:Y:S01]  /*5030*/  LEA.HI.X R7, R106, UR5, R103, 0x1, P4 ;  /* 0x000000056a077c11 */ /* 0x000fe2000a0f0c67 */
[----:B------:R-:W-:Y:S01]  /*5040*/  FMUL R28, R28, R23 ;  /* 0x000000171c1c7220 */ /* 0x000fe20000400000 */
[----:B------:R-:W-:Y:S01]  /*5050*/  F2FP.F16.F32.PACK_AB R25, RZ, R25 ;  /* 0x00000019ff19723e */ /* 0x000fe200000000ff */
[-C--:B------:R-:W-:Y:S01]  /*5060*/  FMUL R29, R29, R23.reuse ;  /* 0x000000171d1d7220 */ /* 0x080fe20000400000 */
[----:B------:R-:W-:Y:S01]  /*5070*/  ISETP.GT.AND P2, PT, R3, 0x8, P2 ;  /* 0x000000080300780c */ /* 0x000fe20001744270 */
[----:B------:R-:W-:Y:S01]  /*5080*/  @P1 STG.E.U16 desc[UR36][R6.64], R24 ;  /* 0x0000001806001986 */ /* 0x000fe2000c101524 */
[----:B------:R-:W-:Y:S01]  /*5090*/  ISETP.GT.AND P1, PT, R4, 0x8, PT ;  /* 0x000000080400780c */ /* 0x000fe20003f24270 */
[-C--:B------:R-:W-:Y:S01]  /*50a0*/  FMUL R30, R30, R23.reuse ;  /* 0x000000171e1e7220 */ /* 0x080fe20000400000 */
[C---:B------:R-:W-:Y:S01]  /*50b0*/  SHF.L.U64.HI R5, R91.reuse, 0x1, R92 ;  /* 0x000000015b057819 */ /* 0x040fe2000001025c */
[----:B------:R-:W-:Y:S01]  /*50c0*/  @P0 STG.E.U16 desc[UR36][R6.64+0x2], R25 ;  /* 0x0000021906000986 */ /* 0x000fe2000c101524 */
[----:B------:R-:W-:Y:S01]  /*50d0*/  LEA R8, P5, R91, R6, 0x1 ;  /* 0x000000065b087211 */ /* 0x000fe200078a08ff */
[-C--:B------:R-:W-:Y:S01]  /*50e0*/  FMUL R31, R31, R23.reuse ;  /* 0x000000171f1f7220 */ /* 0x080fe20000400000 */
[----:B------:R-:W-:Y:S01]  /*50f0*/  ISETP.GT.AND P3, PT, R3, 0x8, P3 ;  /* 0x000000080300780c */ /* 0x000fe20001f64270 */
[-C--:B------:R-:W-:Y:S01]  /*5100*/  FMUL R32, R32, R23.reuse ;  /* 0x0000001720207220 */ /* 0x080fe20000400000 */
[----:B------:R-:W-:Y:S01]  /*5110*/  ISETP.GT.AND P0, PT, R4, 0x9, PT ;  /* 0x000000090400780c */ /* 0x000fe20003f04270 */
[----:B------:R-:W-:Y:S01]  /*5120*/  IMAD.X R9, R5, 0x1, R7, P5 ;  /* 0x0000000105097824 */ /* 0x000fe200028e0607 */
[----:B------:R-:W-:Y:S01]  /*5130*/  ISETP.GT.AND P4, PT, R3, RZ, P1 ;  /* 0x000000ff0300720c */ /* 0x000fe20000f84270 */
[-C--:B------:R-:W-:Y:S01]  /*5140*/  FMUL R33, R33, R23.reuse ;  /* 0x0000001721217220 */ /* 0x080fe20000400000 */
[----:B------:R-:W-:Y:S01]  /*5150*/  F2FP.F16.F32.PACK_AB R26, RZ, R26 ;  /* 0x0000001aff1a723e */ /* 0x000fe200000000ff */
[-C--:B------:R-:W-:Y:S01]  /*5160*/  FMUL R34, R34, R23.reuse ;  /* 0x0000001722227220 */ /* 0x080fe20000400000 */
[----:B------:R-:W-:Y:S01]  /*5170*/  ISETP.GT.AND P5, PT, R3, RZ, P0 ;  /* 0x000000ff0300720c */ /* 0x000fe200007a4270 */
[----:B------:R-:W-:Y:S01]  /*5180*/  FMUL R35, R35, R23 ;  /* 0x0000001723237220 */ /* 0x000fe20000400000 */
[----:B------:R-:W-:Y:S01]  /*5190*/  F2FP.F16.F32.PACK_AB R27, RZ, R27 ;  /* 0x0000001bff1b723e */ /* 0x000fe200000000ff */
[----:B------:R-:W-:Y:S01]  /*51a0*/  @P2 STG.E.U16 desc[UR36][R8.64], R26 ;  /* 0x0000001a08002986 */ /* 0x000fe2000c101524 */
[----:B------:R-:W-:Y:S01]  /*51b0*/  F2FP.F16.F32.PACK_AB R28, RZ, R28 ;  /* 0x0000001cff1c723e */ /* 0x000fe200000000ff */
[-C--:B------:R-:W-:Y:S01]  /*51c0*/  FMUL R36, R36, R23.reuse ;  /* 0x0000001724247220 */ /* 0x080fe20000400000 */
[----:B------:R-:W-:Y:S01]  /*51d0*/  ISETP.GT.AND P2, PT, R3, 0x8, P1 ;  /* 0x000000080300780c */ /* 0x000fe20000f44270 */
[----:B------:R-:W-:Y:S01]  /*51e0*/  @P3 STG.E.U16 desc[UR36][R8.64+0x2], R27 ;  /* 0x0000021b08003986 */ /* 0x000fe2000c101524 */
[----:B------:R-:W-:Y:S01]  /*51f0*/  ISETP.GT.AND P1, PT, R4, 0x10, PT ;  /* 0x000000100400780c */ /* 0x000fe20003f24270 */
[----:B------:R-:W-:Y:S01]  /*5200*/  FMUL R37, R37, R23 ;  /* 0x0000001725257220 */ /* 0x000fe20000400000 */
[----:B------:R-:W-:Y:S01]  /*5210*/  F2FP.F16.F32.PACK_AB R29, RZ, R29 ;  /* 0x0000001dff1d723e */ /* 0x000fe200000000ff */
[----:B------:R-:W-:Y:S01]  /*5220*/  @P4 STG.E.U16 desc[UR36][R6.64+0x10], R28 ;  /* 0x0000101c06004986 */ /* 0x000fe2000c101524 */
[C---:B------:R-:W-:Y:S01]  /*5230*/  ISETP.GT.AND P3, PT, R3.reuse, 0x8, P0 ;  /* 0x000000080300780c */ /* 0x040fe20000764270 */
[-C--:B------:R-:W-:Y:S01]  /*5240*/  FMUL R38, R38, R23.reuse ;  /* 0x0000001726267220 */ /* 0x080fe20000400000 */
[----:B------:R-:W-:Y:S01]  /*5250*/  ISETP.GT.AND P0, PT, R4, 0x11, PT ;  /* 0x000000110400780c */ /* 0x000fe20003f04270 */
[----:B------:R-:W-:Y:S01]  /*5260*/  @P5 STG.E.U16 desc[UR36][R6.64+0x12], R29 ;  /* 0x0000121d06005986 */ /* 0x000fe2000c101524 */
        /* <DEDUP_REMOVED lines=161> */
[----:B------:R-:W-:Y:S01]  /*5c80*/  FMUL R87, R87, R23 ;  /* 0x0000001757577220 */ /* 0x000fe20000400000 */
[----:B------:R-:W-:-:S02]  /*5c90*/  F2FP.F16.F32.PACK_AB R62, RZ, R62 ;  /* 0x0000003eff3e723e */ /* 0x000fc400000000ff */
[C---:B------:R-:W-:Y:S02]  /*5ca0*/  ISETP.GT.AND P5, PT, R3.reuse, RZ, P0 ;  /* 0x000000ff0300720c */ /* 0x040fe400007a4270 */
[----:B------:R-:W-:Y:S01]  /*5cb0*/  F2FP.F16.F32.PACK_AB R63, RZ, R63 ;  /* 0x0000003fff3f723e */ /* 0x000fe200000000ff */
[----:B------:R-:W-:Y:S01]  /*5cc0*/  @P2 STG.E.U16 desc[UR36][R8.64+0x90], R62 ;  /* 0x0000903e08002986 */ /* 0x000fe2000c101524 */
[----:B------:R-:W-:Y:S02]  /*5cd0*/  F2FP.F16.F32.PACK_AB R64, RZ, R64 ;  /* 0x00000040ff40723e */ /* 0x000fe400000000ff */
[C---:B------:R-:W-:Y:S01]  /*5ce0*/  ISETP.GT.AND P2, PT, R3.reuse, 0x8, P1 ;  /* 0x000000080300780c */ /* 0x040fe20000f44270 */
[----:B------:R-:W-:Y:S01]  /*5cf0*/  @P3 STG.E.U16 desc[UR36][R8.64+0x92], R63 ;  /* 0x0000923f08003986 */ /* 0x000fe2000c101524 */
[----:B------:R-:W-:Y:S02]  /*5d00*/  ISETP.GT.AND P1, PT, R4, 0x58, PT ;  /* 0x000000580400780c */ /* 0x000fe40003f24270 */
[----:B------:R-:W-:Y:S01]  /*5d10*/  F2FP.F16.F32.PACK_AB R65, RZ, R65 ;  /* 0x00000041ff41723e */ /* 0x000fe200000000ff */
[----:B------:R-:W-:Y:S01]  /*5d20*/  @P4 STG.E.U16 desc[UR36][R6.64+0xa0], R64 ;  /* 0x0000a04006004986 */ /* 0x000fe2000c101524 */
[----:B------:R-:W-:-:S02]  /*5d30*/  ISETP.GT.AND P3, PT, R3, 0x8, P0 ;  /* 0x000000080300780c */ /* 0x000fc40000764270 */
[----:B------:R-:W-:Y:S01]  /*5d40*/  ISETP.GT.AND P0, PT, R4, 0x59, PT ;  /* 0x000000590400780c */ /* 0x000fe20003f04270 */
[----:B------:R-:W-:Y:S01]  /*5d50*/  @P5 STG.E.U16 desc[UR36][R6.64+0xa2], R65 ;  /* 0x0000a24106005986 */ /* 0x000fe2000c101524 */
[C---:B------:R-:W-:Y:S02]  /*5d60*/  ISETP.GT.AND P4, PT, R3.reuse, RZ, P1 ;  /* 0x000000ff0300720c */ /* 0x040fe40000f84270 */
[----:B------:R-:W-:Y:S02]  /*5d70*/  F2FP.F16.F32.PACK_AB R66, RZ, R66 ;  /* 0x00000042ff42723e */ /* 0x000fe400000000ff */
[----:B------:R-:W-:Y:S02]  /*5d80*/  ISETP.GT.AND P5, PT, R3, RZ, P0 ;  /* 0x000000ff0300720c */ /* 0x000fe400007a4270 */
[----:B------:R-:W-:Y:S01]  /*5d90*/  F2FP.F16.F32.PACK_AB R67, RZ, R67 ;  /* 0x00000043ff43723e */ /* 0x000fe200000000ff */
[----:B------:R-:W-:Y:S01]  /*5da0*/  @P2 STG.E.U16 desc[UR36][R8.64+0xa0], R66 ;  /* 0x0000a04208002986 */ /* 0x000fe2000c101524 */
[----:B------:R-:W-:-:S02]  /*5db0*/  F2FP.F16.F32.PACK_AB R68, RZ, R68 ;  /* 0x00000044ff44723e */ /* 0x000fc400000000ff */
[C---:B------:R-:W-:Y:S01]  /*5dc0*/  ISETP.GT.AND P2, PT, R3.reuse, 0x8, P1 ;  /* 0x000000080300780c */ /* 0x040fe20000f44270 */
[----:B------:R-:W-:Y:S01]  /*5dd0*/  @P3 STG.E.U16 desc[UR36][R8.64+0xa2], R67 ;  /* 0x0000a24308003986 */ /* 0x000fe2000c101524 */
[C---:B------:R-:W-:Y:S02]  /*5de0*/  ISETP.GT.AND P1, PT, R4.reuse, 0x60, PT ;  /* 0x000000600400780c */ /* 0x040fe40003f24270 */
[----:B------:R-:W-:Y:S01]  /*5df0*/  F2FP.F16.F32.PACK_AB R69, RZ, R69 ;  /* 0x00000045ff45723e */ /* 0x000fe200000000ff */
[----:B------:R-:W-:Y:S01]  /*5e00*/  @P4 STG.E.U16 desc[UR36][R6.64+0xb0], R68 ;  /* 0x0000b04406004986 */ /* 0x000fe2000c101524 */
[C---:B------:R-:W-:Y:S02]  /*5e10*/  ISETP.GT.AND P3, PT, R3.reuse, 0x8, P0 ;  /* 0x000000080300780c */ /* 0x040fe40000764270 */
[----:B------:R-:W-:Y:S01]  /*5e20*/  ISETP.GT.AND P0, PT, R4, 0x61, PT ;  /* 0x000000610400780c */ /* 0x000fe20003f04270 */
[----:B------:R-:W-:Y:S01]  /*5e30*/  @P5 STG.E.U16 desc[UR36][R6.64+0xb2], R69 ;  /* 0x0000b24506005986 */ /* 0x000fe2000c101524 */
[----:B------:R-:W-:-:S02]  /*5e40*/  ISETP.GT.AND P4, PT, R3, RZ, P1 ;  /* 0x000000ff0300720c */ /* 0x000fc40000f84270 */
[C---:B------:R-:W-:Y:S02]  /*5e50*/  ISETP.GT.AND P5, PT, R3.reuse, RZ, P0 ;  /* 0x000000ff0300720c */ /* 0x040fe400007a4270 */
[----:B------:R-:W-:Y:S02]  /*5e60*/  F2FP.F16.F32.PACK_AB R70, RZ, R70 ;  /* 0x00000046ff46723e */ /* 0x000fe400000000ff */
[----:B------:R-:W-:Y:S02]  /*5e70*/  F2FP.F16.F32.PACK_AB R71, RZ, R71 ;  /* 0x00000047ff47723e */ /* 0x000fe400000000ff */
[----:B------:R-:W-:Y:S01]  /*5e80*/  F2FP.F16.F32.PACK_AB R72, RZ, R72 ;  /* 0x00000048ff48723e */ /* 0x000fe200000000ff */
[----:B------:R-:W-:Y:S01]  /*5e90*/  @P2 STG.E.U16 desc[UR36][R8.64+0xb0], R70 ;  /* 0x0000b04608002986 */ /* 0x000fe2000c101524 */
[----:B------:R-:W-:Y:S02]  /*5ea0*/  F2FP.F16.F32.PACK_AB R73, RZ, R73 ;  /* 0x00000049ff49723e */ /* 0x000fe400000000ff */
[C---:B------:R-:W-:Y:S01]  /*5eb0*/  ISETP.GT.AND P1, PT, R3.reuse, 0x8, P1 ;  /* 0x000000080300780c */ /* 0x040fe20000f24270 */
[----:B------:R-:W-:Y:S01]  /*5ec0*/  @P3 STG.E.U16 desc[UR36][R8.64+0xb2], R71 ;  /* 0x0000b24708003986 */ /* 0x000fe2000c101524 */
[----:B------:R-:W-:-:S02]  /*5ed0*/  ISETP.GT.AND P2, PT, R3, 0x8, P0 ;  /* 0x000000080300780c */ /* 0x000fc40000744270 */
[C---:B------:R-:W-:Y:S01]  /*5ee0*/  ISETP.GT.AND P0, PT, R4.reuse, 0x69, PT ;  /* 0x000000690400780c */ /* 0x040fe20003f04270 */
[----:B------:R-:W-:Y:S01]  /*5ef0*/  @P4 STG.E.U16 desc[UR36][R6.64+0xc0], R72 ;  /* 0x0000c04806004986 */ /* 0x000fe2000c101524 */
[----:B------:R-:W-:Y:S02]  /*5f00*/  ISETP.GT.AND P4, PT, R4, 0x68, PT ;  /* 0x000000680400780c */ /* 0x000fe40003f84270 */
[----:B------:R-:W-:Y:S01]  /*5f10*/  F2FP.F16.F32.PACK_AB R74, RZ, R74 ;  /* 0x0000004aff4a723e */ /* 0x000fe200000000ff */
[----:B------:R-:W-:Y:S01]  /*5f20*/  @P5 STG.E.U16 desc[UR36][R6.64+0xc2], R73 ;  /* 0x0000c24906005986 */ /* 0x000fe2000c101524 */
[C---:B------:R-:W-:Y:S02]  /*5f30*/  ISETP.GT.AND P5, PT, R3.reuse, RZ, P4 ;  /* 0x000000ff0300720c */ /* 0x040fe400027a4270 */
[----:B------:R-:W-:Y:S01]  /*5f40*/  ISETP.GT.AND P3, PT, R3, RZ, P0 ;  /* 0x000000ff0300720c */ /* 0x000fe20000764270 */
[----:B------:R-:W-:Y:S01]  /*5f50*/  @P1 STG.E.U16 desc[UR36][R8.64+0xc0], R74 ;  /* 0x0000c04a08001986 */ /* 0x000fe2000c101524 */
[----:B------:R-:W-:-:S02]  /*5f60*/  F2FP.F16.F32.PACK_AB R75, RZ, R75 ;  /* 0x0000004bff4b723e */ /* 0x000fc400000000ff */
[----:B------:R-:W-:Y:S02]  /*5f70*/  F2FP.F16.F32.PACK_AB R76, RZ, R76 ;  /* 0x0000004cff4c723e */ /* 0x000fe400000000ff */
[C---:B------:R-:W-:Y:S01]  /*5f80*/  ISETP.GT.AND P4, PT, R3.reuse, 0x8, P4 ;  /* 0x000000080300780c */ /* 0x040fe20002784270 */
[----:B------:R-:W-:Y:S01]  /*5f90*/  @P2 STG.E.U16 desc[UR36][R8.64+0xc2], R75 ;  /* 0x0000c24b08002986 */ /* 0x000fe2000c101524 */
[----:B------:R-:W-:Y:S02]  /*5fa0*/  F2FP.F16.F32.PACK_AB R77, RZ, R77 ;  /* 0x0000004dff4d723e */ /* 0x000fe400000000ff */
[C---:B------:R-:W-:Y:S01]  /*5fb0*/  ISETP.GT.AND P2, PT, R4.reuse, 0x71, PT ;  /* 0x000000710400780c */ /* 0x040fe20003f44270 */
[----:B------:R-:W-:Y:S01]  /*5fc0*/  @P5 STG.E.U16 desc[UR36][R6.64+0xd0], R76 ;  /* 0x0000d04c06005986 */ /* 0x000fe2000c101524 */
[----:B------:R-:W-:Y:S02]  /*5fd0*/  ISETP.GT.AND P5, PT, R3, 0x8, P0 ;  /* 0x000000080300780c */ /* 0x000fe400007a4270 */
[C---:B------:R-:W-:Y:S01]  /*5fe0*/  ISETP.GT.AND P1, PT, R4.reuse, 0x78, PT ;  /* 0x000000780400780c */ /* 0x040fe20003f24270 */
[----:B------:R-:W-:Y:S01]  /*5ff0*/  @P3 STG.E.U16 desc[UR36][R6.64+0xd2], R77 ;  /* 0x0000d24d06003986 */ /* 0x000fe2000c101524 */
[----:B------:R-:W-:-:S02]  /*6000*/  ISETP.GT.AND P3, PT, R4, 0x70, PT ;  /* 0x000000700400780c */ /* 0x000fc40003f64270 */
[----:B------:R-:W-:Y:S01]  /*6010*/  ISETP.GT.AND P0, PT, R4, 0x79, PT ;  /* 0x000000790400780c */ /* 0x000fe20003f04270 */
[----:B------:R-:W-:Y:S01]  /*6020*/  @P4 IMAD.MOV.U32 R4, RZ, RZ, R8 ;  /* 0x000000ffff044224 */ /* 0x000fe200078e0008 */
[----:B------:R-:W-:Y:S01]  /*6030*/  F2FP.F16.F32.PACK_AB R78, RZ, R78 ;  /* 0x0000004eff4e723e */ /* 0x000fe200000000ff */
[----:B------:R-:W-:Y:S01]  /*6040*/  @P4 IMAD.MOV.U32 R5, RZ, RZ, R9 ;  /* 0x000000ffff054224 */ /* 0x000fe200078e0009 */
[----:B------:R-:W-:Y:S02]  /*6050*/  F2FP.F16.F32.PACK_AB R79, RZ, R79 ;  /* 0x0000004fff4f723e */ /* 0x000fe400000000ff */
[----:B------:R-:W-:Y:S02]  /*6060*/  F2FP.F16.F32.PACK_AB R80, RZ, R80 ;  /* 0x00000050ff50723e */ /* 0x000fe400000000ff */
[----:B------:R0:W-:Y:S01]  /*6070*/  @P4 STG.E.U16 desc[UR36][R4.64+0xd0], R78 ;  /* 0x0000d04e04004986 */ /* 0x0001e2000c101524 */
[----:B------:R-:W-:Y:S02]  /*6080*/  ISETP.GT.AND P4, PT, R3, RZ, P2 ;  /* 0x000000ff0300720c */ /* 0x000fe40001784270 */
[----:B------:R-:W-:-:S02]  /*6090*/  F2FP.F16.F32.PACK_AB R81, RZ, R81 ;  /* 0x00000051ff51723e */ /* 0x000fc400000000ff */
[----:B------:R-:W-:Y:S02]  /*60a0*/  ISETP.GT.AND P2, PT, R3, 0x8, P2 ;  /* 0x000000080300780c */ /* 0x000fe40001744270 */
[----:B------:R-:W-:Y:S02]  /*60b0*/  F2FP.F16.F32.PACK_AB R82, RZ, R82 ;  /* 0x00000052ff52723e */ /* 0x000fe400000000ff */
[----:B------:R-:W-:Y:S02]  /*60c0*/  F2FP.F16.F32.PACK_AB R83, RZ, R83 ;  /* 0x00000053ff53723e */ /* 0x000fe400000000ff */
[----:B------:R-:W-:Y:S01]  /*60d0*/  F2FP.F16.F32.PACK_AB R84, RZ, R84 ;  /* 0x00000054ff54723e */ /* 0x000fe200000000ff */
[----:B0-----:R-:W-:Y:S01]  /*60e0*/  @P5 IMAD.MOV.U32 R4, RZ, RZ, R8 ;  /* 0x000000ffff045224 */ /* 0x001fe200078e0008 */
[----:B------:R-:W-:Y:S01]  /*60f0*/  F2FP.F16.F32.PACK_AB R85, RZ, R85 ;  /* 0x00000055ff55723e */ /* 0x000fe200000000ff */
[----:B------:R-:W-:Y:S01]  /*6100*/  @P5 IMAD.MOV.U32 R5, RZ, RZ, R9 ;  /* 0x000000ffff055224 */ /* 0x000fe200078e0009 */
[----:B------:R-:W-:-:S02]  /*6110*/  F2FP.F16.F32.PACK_AB R86, RZ, R86 ;  /* 0x00000056ff56723e */ /* 0x000fc400000000ff */
[----:B------:R-:W-:Y:S02]  /*6120*/  F2FP.F16.F32.PACK_AB R87, RZ, R87 ;  /* 0x00000057ff57723e */ /* 0x000fe400000000ff */
[----:B------:R0:W-:Y:S01]  /*6130*/  @P5 STG.E.U16 desc[UR36][R4.64+0xd2], R79 ;  /* 0x0000d24f04005986 */ /* 0x0001e2000c101524 */
[C---:B------:R-:W-:Y:S02]  /*6140*/  ISETP.GT.AND P5, PT, R3.reuse, RZ, P3 ;  /* 0x000000ff0300720c */ /* 0x040fe40001fa4270 */
[----:B------:R-:W-:-:S11]  /*6150*/  ISETP.GT.AND P3, PT, R3, 0x8, P3 ;  /* 0x000000080300780c */ /* 0x000fd60001f64270 */
[----:B0-----:R-:W-:Y:S02]  /*6160*/  @P5 IMAD.MOV.U32 R4, RZ, RZ, R6 ;  /* 0x000000ffff045224 */ /* 0x001fe400078e0006 */
[----:B------:R-:W-:-:S05]  /*6170*/  @P5 IMAD.MOV.U32 R5, RZ, RZ, R7 ;  /* 0x000000ffff055224 */ /* 0x000fca00078e0007 */
[----:B------:R0:W-:Y:S01]  /*6180*/  @P5 STG.E.U16 desc[UR36][R4.64+0xe0], R80 ;  /* 0x0000e05004005986 */ /* 0x0001e2000c101524 */
[C---:B------:R-:W-:Y:S02]  /*6190*/  ISETP.GT.AND P5, PT, R3.reuse, RZ, P0 ;  /* 0x000000ff0300720c */ /* 0x040fe400007a4270 */
[----:B------:R-:W-:Y:S01]  /*61a0*/  ISETP.GT.AND P0, PT, R3, 0x8, P0 ;  /* 0x000000080300780c */ /* 0x000fe20000704270 */
[----:B0-----:R-:W-:Y:S02]  /*61b0*/  @P4 IMAD.MOV.U32 R4, RZ, RZ, R6 ;  /* 0x000000ffff044224 */ /* 0x001fe400078e0006 */
[----:B------:R-:W-:-:S05]  /*61c0*/  @P4 IMAD.MOV.U32 R5, RZ, RZ, R7 ;  /* 0x000000ffff054224 */ /* 0x000fca00078e0007 */
[----:B------:R0:W-:Y:S01]  /*61d0*/  @P4 STG.E.U16 desc[UR36][R4.64+0xe2], R81 ;  /* 0x0000e25104004986 */ /* 0x0001e2000c101524 */
[C---:B------:R-:W-:Y:S02]  /*61e0*/  ISETP.GT.AND P4, PT, R3.reuse, RZ, P1 ;  /* 0x000000ff0300720c */ /* 0x040fe40000f84270 */
[----:B------:R-:W-:Y:S01]  /*61f0*/  ISETP.GT.AND P1, PT, R3, 0x8, P1 ;  /* 0x000000080300780c */ /* 0x000fe20000f24270 */
[----:B0-----:R-:W-:Y:S02]  /*6200*/  @P3 IMAD.MOV.U32 R4, RZ, RZ, R8 ;  /* 0x000000ffff043224 */ /* 0x001fe400078e0008 */
[----:B------:R-:W-:-:S05]  /*6210*/  @P3 IMAD.MOV.U32 R5, RZ, RZ, R9 ;  /* 0x000000ffff053224 */ /* 0x000fca00078e0009 */
[----:B------:R0:W-:Y:S02]  /*6220*/  @P3 STG.E.U16 desc[UR36][R4.64+0xe0], R82 ;  /* 0x0000e05204003986 */ /* 0x0001e4000c101524 */
[----:B0-----:R-:W-:Y:S02]  /*6230*/  @P2 IMAD.MOV.U32 R4, RZ, RZ, R8 ;  /* 0x000000ffff042224 */ /* 0x001fe400078e0008 */
[----:B------:R-:W-:-:S05]  /*6240*/  @P2 IMAD.MOV.U32 R5, RZ, RZ, R9 ;  /* 0x000000ffff052224 */ /* 0x000fca00078e0009 */
[----:B------:R0:W-:Y:S02]  /*6250*/  @P2 STG.E.U16 desc[UR36][R4.64+0xe2], R83 ;  /* 0x0000e25304002986 */ /* 0x0001e4000c101524 */
[----:B0-----:R-:W-:Y:S02]  /*6260*/  @P4 IMAD.MOV.U32 R4, RZ, RZ, R6 ;  /* 0x000000ffff044224 */ /* 0x001fe400078e0006 */
[----:B------:R-:W-:-:S05]  /*6270*/  @P4 IMAD.MOV.U32 R5, RZ, RZ, R7 ;  /* 0x000000ffff054224 */ /* 0x000fca00078e0007 */
[----:B------:R0:W-:Y:S04]  /*6280*/  @P4 STG.E.U16 desc[UR36][R4.64+0xf0], R84 ;  /* 0x0000f05404004986 */ /* 0x0001e8000c101524 */
[----:B------:R1:W-:Y:S01]  /*6290*/  @P5 STG.E.U16 desc[UR36][R6.64+0xf2], R85 ;  /* 0x0000f25506005986 */ /* 0x0003e2000c101524 */
[----:B0-----:R-:W-:Y:S02]  /*62a0*/  @P1 IMAD.MOV.U32 R4, RZ, RZ, R8 ;  /* 0x000000ffff041224 */ /* 0x001fe400078e0008 */
[----:B------:R-:W-:-:S05]  /*62b0*/  @P1 IMAD.MOV.U32 R5, RZ, RZ, R9 ;  /* 0x000000ffff051224 */ /* 0x000fca00078e0009 */
[----:B------:R1:W-:Y:S04]  /*62c0*/  @P1 STG.E.U16 desc[UR36][R4.64+0xf0], R86 ;  /* 0x0000f05604001986 */ /* 0x0003e8000c101524 */
[----:B------:R1:W-:Y:S02]  /*62d0*/  @P0 STG.E.U16 desc[UR36][R8.64+0xf2], R87 ;  /* 0x0000f25708000986 */ /* 0x0003e4000c101524 */
.L_x_160:
[----:B------:R-:W-:Y:S05]  /*62e0*/  BSYNC B0 ;  /* 0x0000000000007941 */ /* 0x000fea0003800000 */
.L_x_34:
[----:B------:R-:W-:Y:S01]  /*62f0*/  IADD3 R16, P0, R16, UR38, RZ ;  /* 0x0000002610107c10 */ /* 0x000fe2000ff1e0ff */
[----:B------:R-:W-:Y:S01]  /*6300*/  ULDC.64 UR4, c[0x0][0x650] ;  /* 0x0001940000047ab9 */ /* 0x000fe20000000a00 */
[----:B------:R-:W-:Y:S01]  /*6310*/  PRMT R3, RZ, 0x7610, R3 ;  /* 0x00007610ff037816 */ /* 0x000fe20000000003 */
[----:B------:R-:W-:Y:S01]  /*6320*/  IMAD.MOV.U32 R100, RZ, RZ, -0x1 ;  /* 0xffffffffff647424 */ /* 0x000fe200078e00ff */
[----:B------:R-:W-:Y:S01]  /*6330*/  IADD3.X R17, R17, UR41, RZ, P0, !PT ;  /* 0x0000002911117c10 */ /* 0x000fe200087fe4ff */
[----:B------:R-:W-:Y:S01]  /*6340*/  IMAD.MOV.U32 R101, RZ, RZ, -0x1 ;  /* 0xffffffffff657424 */ /* 0x000fe200078e00ff */
[----:B------:R-:W-:-:S04]  /*6350*/  ISETP.GE.U32.AND P0, PT, R16, UR4, PT ;  /* 0x0000000410007c0c */ /* 0x000fc8000bf06070 */
[----:B------:R-:W-:-:S13]  /*6360*/  ISETP.GE.U32.AND.EX P0, PT, R17, UR5, PT, P0 ;  /* 0x0000000511007c0c */ /* 0x000fda000bf06100 */
[----:B------:R-:W-:Y:S05]  /*6370*/  @P0 BRA `(.L_x_161) ;  /* 0x00000004004c0947 */ /* 0x000fea0003800000 */
[----:B------:R-:W0:Y:S01]  /*6380*/  LDC.64 R10, c[0x0][0x628] ;  /* 0x00018a00ff0a7b82 */ /* 0x000e220000000a00 */
[----:B---3--:R-:W3:Y:S01]  /*6390*/  S2R R12, SR_CTAID.X ;  /* 0x00000000000c7919 */ /* 0x008ee20000002500 */
[----:B-12-4-:R-:W-:Y:S02]  /*63a0*/  IMAD.MOV.U32 R8, RZ, RZ, R16 ;  /* 0x000000ffff087224 */ /* 0x016fe400078e0010 */
[----:B------:R-:W-:Y:S01]  /*63b0*/  IMAD.MOV.U32 R9, RZ, RZ, R17 ;  /* 0x000000ffff097224 */ /* 0x000fe200078e0011 */
[----:B------:R-:W1:Y:S03]  /*63c0*/  S2R R20, SR_CTAID.Y ;  /* 0x0000000000147919 */ /* 0x000e660000002600 */
[----:B------:R-:W2:Y:S08]  /*63d0*/  LDC R0, c[0x0][0x630] ;  /* 0x00018c00ff007b82 */ /* 0x000eb00000000800 */
[----:B------:R-:W4:Y:S01]  /*63e0*/  LDC.64 R14, c[0x0][0x620] ;  /* 0x00018800ff0e7b82 */ /* 0x000f220000000a00 */
[----:B0-----:R-:W-:-:S04]  /*63f0*/  ISETP.NE.U32.AND P0, PT, R10, RZ, PT ;  /* 0x000000ff0a00720c */ /* 0x001fc80003f05070 */
[----:B------:R-:W-:-:S13]  /*6400*/  ISETP.NE.AND.EX P0, PT, R11, RZ, PT, P0 ;  /* 0x000000ff0b00720c */ /* 0x000fda0003f05300 */
[----:B-1234-:R-:W-:Y:S05]  /*6410*/  @!P0 BRA `(.L_x_162) ;  /* 0x0000000000288947 */ /* 0x01efea0003800000 */
        /* <DEDUP_REMOVED lines=10> */
.L_x_162:
[-CC-:B------:R-:W-:Y:S01]  /*64c0*/  SHF.R.U64 R101, R8, R0.reuse, R9.reuse ;  /* 0x0000000008657219 */ /* 0x180fe20000001209 */
[----:B------:R-:W0:Y:S01]  /*64d0*/  LDC.64 R26, c[0x0][0x640] ;  /* 0x00019000ff1a7b82 */ /* 0x000e220000000a00 */
[----:B------:R-:W-:Y:S01]  /*64e0*/  SHF.R.U32.HI R0, RZ, R0, R9 ;  /* 0x00000000ff007219 */ /* 0x000fe20000011609 */
[----:B------:R-:W-:Y:S01]  /*64f0*/  ULDC UR4, c[0x0][0x150] ;  /* 0x0000540000047ab9 */ /* 0x000fe20000000800 */
[----:B------:R-:W-:Y:S02]  /*6500*/  IADD3 R3, P0, RZ, -R101, RZ ;  /* 0x80000065ff037210 */ /* 0x000fe40007f1e0ff */
[----:B------:R-:W-:-:S03]  /*6510*/  I2FP.F32.U32 R7, R12 ;  /* 0x0000000c00077245 */ /* 0x000fc60000201000 */
[----:B------:R-:W1:Y:S01]  /*6520*/  LDC R6, c[0x0][0x618] ;  /* 0x00018600ff067b82 */ /* 0x000e620000000800 */
[----:B------:R-:W-:Y:S02]  /*6530*/  IMAD.X R5, RZ, RZ, ~R0, P0 ;  /* 0x000000ffff057224 */ /* 0x000fe400000e0e00 */
[----:B------:R-:W-:Y:S01]  /*6540*/  FMUL R7, R7, UR4 ;  /* 0x0000000407077c20 */ /* 0x000fe20008400000 */
[----:B------:R-:W-:Y:S01]  /*6550*/  ULDC UR4, c[0x0][0x154] ;  /* 0x0000550000047ab9 */ /* 0x000fe20000000800 */
[-C--:B------:R-:W-:Y:S02]  /*6560*/  IMAD R0, R5, R14.reuse, RZ ;  /* 0x0000000e05007224 */ /* 0x080fe400078e02ff */
[C---:B------:R-:W-:Y:S01]  /*6570*/  IMAD.WIDE.U32 R4, R3.reuse, R14, R16 ;  /* 0x0000000e03047225 */ /* 0x040fe200078e0010 */
[----:B------:R-:W2:Y:S01]  /*6580*/  LDC R8, c[0x0][0x608] ;  /* 0x00018200ff087b82 */ /* 0x000ea20000000800 */
[----:B------:R-:W3:Y:S02]  /*6590*/  F2I.U32.TRUNC.NTZ R7, R7 ;  /* 0x0000000700077305 */ /* 0x000ee4000020f000 */
[----:B------:R-:W-:Y:S01]  /*65a0*/  IMAD R3, R3, R15, R0 ;  /* 0x0000000f03037224 */ /* 0x000fe200078e0200 */
[----:B------:R-:W-:-:S03]  /*65b0*/  I2FP.F32.U32 R0, R20 ;  /* 0x0000001400007245 */ /* 0x000fc60000201000 */
[----:B------:R-:W-:Y:S01]  /*65c0*/  IMAD.IADD R3, R5, 0x1, R3 ;  /* 0x0000000105037824 */ /* 0x000fe200078e0203 */
[----:B------:R-:W4:Y:S01]  /*65d0*/  LDC R11, c[0x0][0x658] ;  /* 0x00019600ff0b7b82 */ /* 0x000f220000000800 */
[----:B0-----:R-:W-:-:S04]  /*65e0*/  ISETP.NE.U32.AND P0, PT, R26, RZ, PT ;  /* 0x000000ff1a00720c */ /* 0x001fc80003f05070 */
[----:B------:R-:W-:-:S03]  /*65f0*/  ISETP.NE.AND.EX P0, PT, R27, RZ, PT, P0 ;  /* 0x000000ff1b00720c */ /* 0x000fc60003f05300 */
[----:B------:R-:W0:Y:S01]  /*6600*/  LDC R9, c[0x0][0x144] ;  /* 0x00005100ff097b82 */ /* 0x000e220000000800 */
[-C--:B-1----:R-:W-:Y:S01]  /*6610*/  SHF.R.U64 R10, R4, R6.reuse, R3 ;  /* 0x00000006040a7219 */ /* 0x082fe20000001203 */
[----:B---3--:R-:W-:Y:S01]  /*6620*/  IMAD.MOV R7, RZ, RZ, -R7 ;  /* 0x000000ffff077224 */ /* 0x008fe200078e0a07 */
[----:B------:R-:W-:Y:S01]  /*6630*/  SHF.R.U32.HI R3, RZ, R6, R3 ;  /* 0x00000006ff037219 */ /* 0x000fe20000011603 */
[----:B------:R-:W-:-:S04]  /*6640*/  FMUL R6, R0, UR4 ;  /* 0x0000000400067c20 */ /* 0x000fc80008400000 */
[----:B------:R-:W1:Y:S01]  /*6650*/  LDC R21, c[0x0][0x148] ;  /* 0x00005200ff157b82 */ /* 0x000e620000000800 */
[----:B------:R3:W0:Y:S01]  /*6660*/  F2I.U32.TRUNC.NTZ R14, R6 ;  /* 0x00000006000e7305 */ /* 0x000622000020f000 */
[-CC-:B--2---:R-:W-:Y:S02]  /*6670*/  SHF.R.U64 R13, R10, R8.reuse, R3.reuse ;  /* 0x000000080a0d7219 */ /* 0x184fe40000001203 */
[----:B------:R-:W-:-:S04]  /*6680*/  SHF.R.U32.HI R0, RZ, R8, R3 ;  /* 0x00000008ff007219 */ /* 0x000fc80000011603 */
[----:B-----5:R-:W2:Y:S01]  /*6690*/  LDC R24, c[0x0][0x648] ;  /* 0x00019200ff187b82 */ /* 0x020ea20000000800 */
[-CC-:B----4-:R-:W-:Y:S02]  /*66a0*/  SHF.R.U64 R15, R13, R11.reuse, R0.reuse ;  /* 0x0000000b0d0f7219 */ /* 0x190fe40000001200 */
[----:B------:R-:W-:-:S03]  /*66b0*/  SHF.R.U32.HI R5, RZ, R11, R0 ;  /* 0x0000000bff057219 */ /* 0x000fc60000011600 */
[----:B------:R-:W-:Y:S02]  /*66c0*/  IMAD.MOV.U32 R4, RZ, RZ, R15 ;  /* 0x000000ffff047224 */ /* 0x000fe400078e000f */
[----:B------:R-:W4:Y:S01]  /*66d0*/  LDC R28, c[0x0][0x638] ;  /* 0x00018e00ff1c7b82 */ /* 0x000f220000000800 */
[----:B0-----:R-:W-:-:S07]  /*66e0*/  IMAD R25, R9, R7, R12 ;  /* 0x0000000709197224 */ /* 0x001fce00078e020c */
[----:B------:R-:W0:Y:S08]  /*66f0*/  LDC R29, c[0x0][0x610] ;  /* 0x00018400ff1d7b82 */ /* 0x000e300000000800 */
[----:B------:R-:W0:Y:S01]  /*6700*/  LDC R30, c[0x0][0x600] ;  /* 0x00018000ff1e7b82 */ /* 0x000e220000000800 */
[----:B-123--:R-:W-:Y:S05]  /*6710*/  @!P0 BRA `(.L_x_163) ;  /* 0x0000000000288947 */ /* 0x00efea0003800000 */
[----:B------:R-:W1:Y:S02]  /*6720*/  LDC R0, c[0x0][0x64c] ;  /* 0x00019300ff007b82 */ /* 0x000e640000000800 */
[----:B-1----:R-:W-:-:S05]  /*6730*/  IADD3 R3, P0, R15, R0, RZ ;  /* 0x000000000f037210 */ /* 0x002fca0007f1e0ff */
        /* <DEDUP_REMOVED lines=8> */
.L_x_163:
[----:B------:R-:W-:Y:S01]  /*67c0*/  ISETP.NE.AND P0, PT, R2, 0x1, PT ;  /* 0x000000010200780c */ /* 0x000fe20003f05270 */
[----:B------:R-:W-:Y:S01]  /*67d0*/  IMAD.MOV R14, RZ, RZ, -R14 ;  /* 0x000000ffff0e7224 */ /* 0x000fe200078e0a0e */
[----:B------:R-:W-:Y:S02]  /*67e0*/  SHF.R.U64 R3, R4, R24, R5 ;  /* 0x0000001804037219 */ /* 0x000fe40000001205 */
[----:B------:R-:W-:Y:S02]  /*67f0*/  LOP3.LUT R0, R13, R98, RZ, 0xc0, !PT ;  /* 0x000000620d007212 */ /* 0x000fe400078ec0ff */
[----:B------:R-:W-:Y:S01]  /*6800*/  LOP3.LUT R10, R10, R97, RZ, 0xc0, !PT ;  /* 0x000000610a0a7212 */ /* 0x000fe200078ec0ff */
[----:B------:R-:W-:Y:S02]  /*6810*/  IMAD.MOV R4, RZ, RZ, -R3 ;  /* 0x000000ffff047224 */ /* 0x000fe400078e0a03 */
[----:B------:R-:W-:Y:S02]  /*6820*/  IMAD R0, R93, R3, R0 ;  /* 0x000000035d007224 */ /* 0x000fe400078e0200 */
[----:B----4-:R-:W-:-:S02]  /*6830*/  IMAD R3, R4, R28, R15 ;  /* 0x0000001c04037224 */ /* 0x010fc400078e020f */
[----:B------:R-:W-:Y:S02]  /*6840*/  @P0 IMAD R25, R21, R14, R20 ;  /* 0x0000000e15190224 */ /* 0x000fe400078e0214 */
[----:B0-----:R-:W-:Y:S02]  /*6850*/  IMAD R5, R3, R30, R10 ;  /* 0x0000001e03057224 */ /* 0x001fe400078e020a */
[----:B------:R-:W-:Y:S02]  /*6860*/  IMAD R0, R0, R29, R25 ;  /* 0x0000001d00007224 */ /* 0x000fe400078e0219 */
[----:B------:R-:W-:-:S03]  /*6870*/  IMAD.MOV.U32 R4, RZ, RZ, 0x1 ;  /* 0x00000001ff047424 */ /* 0x000fc600078e00ff */
[----:B------:R-:W-:Y:S02]  /*6880*/  SEL R100, R5, R0, !P0 ;  /* 0x0000000005647207 */ /* 0x000fe40004000000 */
[----:B------:R-:W-:Y:S02]  /*6890*/  PRMT R3, R4, 0x7610, R3 ;  /* 0x0000761004037816 */ /* 0x000fe40000000003 */
[----:B------:R-:W-:-:S07]  /*68a0*/  SEL R0, R0, R5, !P0 ;  /* 0x0000000500007207 */ /* 0x000fce0004000000 */
.L_x_161:
[----:B------:R-:W-:Y:S01]  /*68b0*/  UIMAD.WIDE.U32 UR4, UR42, 0x24924925, URZ ;  /* 0x249249252a0478a5 */ /* 0x000fe2000f8e003f */
[----:B------:R-:W-:Y:S01]  /*68c0*/  LOP3.LUT P0, RZ, R3, 0xff, RZ, 0xc0, !PT ;  /* 0x000000ff03ff7812 */ /* 0x000fe2000780c0ff */
[----:B------:R-:W-:Y:S02]  /*68d0*/  IMAD.MOV.U32 R103, RZ, RZ, R0 ;  /* 0x000000ffff677224 */ /* 0x000fe400078e0000 */
[----:B------:R-:W-:-:S04]  /*68e0*/  UIADD3 UR4, UR42, -UR5, URZ ;  /* 0x800000052a047290 */ /* 0x000fc8000fffe03f */
[----:B------:R-:W-:-:S04]  /*68f0*/  ULEA.HI UR4, UR4, UR5, URZ, 0x1f ;  /* 0x0000000504047291 */ /* 0x000fc8000f8ff83f */
[----:B------:R-:W-:-:S04]  /*6900*/  USHF.R.U32.HI UR4, URZ, 0x2, UR4 ;  /* 0x000000023f047899 */ /* 0x000fc80008011604 */
[----:B------:R-:W-:Y:S01]  /*6910*/  UIMAD UR42, UR4, -0x7, UR42 ;  /* 0xfffffff9042a78a4 */ /* 0x000fe2000f8e022a */
[----:B------:R-:W-:Y:S11]  /*6920*/  @P0 BRA `(.L_x_164) ;  /* 0xffffffa800f40947 */ /* 0x000ff6000383ffff */
[----:B------:R-:W-:Y:S05]  /*6930*/  EXIT ;  /* 0x000000000000794d */ /* 0x000fea0003800000 */
.L_x_7:
        /* <DEDUP_REMOVED lines=26> */
.L_x_166:
[----:B------:R-:W0:Y:S01]  /*6ae0*/  LDC.64 R28, c[0x0][0x640] ;  /* 0x00019000ff1c7b82 */ /* 0x000e220000000a00 */
[-CC-:B------:R-:W-:Y:S01]  /*6af0*/  SHF.R.U64 R22, R14, R6.reuse, R15.reuse ;  /* 0x000000060e167219 */ /* 0x180fe2000000120f */
[----:B------:R-:W-:Y:S01]  /*6b00*/  IMAD.MOV.U32 R30, RZ, RZ, 0x1 ;  /* 0x00000001ff1e7424 */ /* 0x000fe200078e00ff */
[----:B------:R-:W-:Y:S02]  /*6b10*/  SHF.R.U32.HI R6, RZ, R6, R15 ;  /* 0x00000006ff067219 */ /* 0x000fe4000001160f */
[----:B------:R-:W-:-:S03]  /*6b20*/  IADD3 R13, P0, RZ, -R22, RZ ;  /* 0x80000016ff0d7210 */ /* 0x000fc60007f1e0ff */
[----:B------:R-:W1:Y:S02]  /*6b30*/  LDC R12, c[0x0][0x618] ;  /* 0x00018600ff0c7b82 */ /* 0x000e640000000800 */
[----:B------:R-:W-:-:S04]  /*6b40*/  IMAD.X R11, RZ, RZ, ~R6, P0 ;  /* 0x000000ffff0b7224 */ /* 0x000fc800000e0e06 */
[-C--:B------:R-:W-:Y:S02]  /*6b50*/  IMAD R6, R11, R24.reuse, RZ ;  /* 0x000000180b067224 */ /* 0x080fe400078e02ff */
[----:B------:R-:W2:Y:S01]  /*6b60*/  LDC R14, c[0x0][0x608] ;  /* 0x00018200ff0e7b82 */ /* 0x000ea20000000800 */
[----:B------:R-:W-:-:S04]  /*6b70*/  IMAD.WIDE.U32 R10, R13, R24, R16 ;  /* 0x000000180d0a7225 */ /* 0x000fc800078e0010 */
[----:B------:R-:W-:-:S03]  /*6b80*/  IMAD R13, R13, R25, R6 ;  /* 0x000000190d0d7224 */ /* 0x000fc600078e0206 */
[----:B------:R-:W3:Y:S01]  /*6b90*/  LDC R27, c[0x0][0x658] ;  /* 0x00019600ff1b7b82 */ /* 0x000ee20000000800 */
[----:B------:R-:W-:Y:S01]  /*6ba0*/  IMAD.IADD R11, R11, 0x1, R13 ;  /* 0x000000010b0b7824 */ /* 0x000fe200078e020d */
[----:B0-----:R-:W-:-:S04]  /*6bb0*/  ISETP.NE.U32.AND P0, PT, R28, RZ, PT ;  /* 0x000000ff1c00720c */ /* 0x001fc80003f05070 */
[----:B------:R-:W-:Y:S02]  /*6bc0*/  ISETP.NE.AND.EX P0, PT, R29, RZ, PT, P0 ;  /* 0x000000ff1d00720c */ /* 0x000fe40003f05300 */
[----:B------:R-:W0:Y:S01]  /*6bd0*/  LDC R20, c[0x0][0x600] ;  /* 0x00018000ff147b82 */ /* 0x000e220000000800 */
[-CC-:B-1----:R-:W-:Y:S01]  /*6be0*/  SHF.R.U64 R8, R10, R12.reuse, R11.reuse ;  /* 0x0000000c0a087219 */ /* 0x182fe2000000120b */
[----:B------:R-:W-:Y:S01]  /*6bf0*/  IMAD.MOV.U32 R10, RZ, RZ, -0x1 ;  /* 0xffffffffff0a7424 */ /* 0x000fe200078e00ff */
[----:B------:R-:W-:-:S05]  /*6c00*/  SHF.R.U32.HI R11, RZ, R12, R11 ;  /* 0x0000000cff0b7219 */ /* 0x000fca000001160b */
[----:B------:R-:W1:Y:S01]  /*6c10*/  LDC R24, c[0x0][0x648] ;  /* 0x00019200ff187b82 */ /* 0x000e620000000800 */
[-CC-:B--2---:R-:W-:Y:S02]  /*6c20*/  SHF.R.U64 R21, R8, R14.reuse, R11.reuse ;  /* 0x0000000e08157219 */ /* 0x184fe4000000120b */
[----:B------:R-:W-:-:S05]  /*6c30*/  SHF.R.U32.HI R6, RZ, R14, R11 ;  /* 0x0000000eff067219 */ /* 0x000fca000001160b */
[----:B------:R-:W2:Y:S01]  /*6c40*/  LDC R26, c[0x0][0x638] ;  /* 0x00018e00ff1a7b82 */ /* 0x000ea20000000800 */
[-C--:B---3--:R-:W-:Y:S02]  /*6c50*/  SHF.L.U32 R10, R10, R27.reuse, RZ ;  /* 0x0000001b0a0a7219 */ /* 0x088fe400000006ff */
[-CC-:B------:R-:W-:Y:S02]  /*6c60*/  SHF.R.U64 R25, R21, R27.reuse, R6.reuse ;  /* 0x0000001b15197219 */ /* 0x180fe40000001206 */
[----:B------:R-:W-:Y:S02]  /*6c70*/  LOP3.LUT R32, RZ, R10, RZ, 0x33, !PT ;  /* 0x0000000aff207212 */ /* 0x000fe400078e33ff */
[----:B------:R-:W-:Y:S01]  /*6c80*/  SHF.R.U32.HI R11, RZ, R27, R6 ;  /* 0x0000001bff0b7219 */ /* 0x000fe20000011606 */
[----:B------:R-:W3:Y:S01]  /*6c90*/  LDC R31, c[0x0][0x610] ;  /* 0x00018400ff1f7b82 */ /* 0x000ee20000000800 */
[----:B------:R-:W-:Y:S01]  /*6ca0*/  IMAD.MOV.U32 R10, RZ, RZ, R25 ;  /* 0x000000ffff0a7224 */ /* 0x000fe200078e0019 */
[----:B------:R-:W-:Y:S06]  /*6cb0*/  @!P0 BRA `(.L_x_167) ;  /* 0x0000000000288947 */ /* 0x000fec0003800000 */
        /* <DEDUP_REMOVED lines=10> */
.L_x_167:
[----:B------:R-:W-:Y:S02]  /*6d60*/  ISETP.NE.AND P0, PT, R2, 0x1, PT ;  /* 0x000000010200780c */ /* 0x000fe40003f05270 */
[----:B-1----:R-:W-:Y:S01]  /*6d70*/  SHF.R.U64 R6, R10, R24, R11 ;  /* 0x000000180a067219 */ /* 0x002fe2000000120b */
[----:B0-----:R-:W-:Y:S01]  /*6d80*/  VIADD R11, R20, 0xffffffff ;  /* 0xffffffff140b7836 */ /* 0x001fe20000000000 */
[----:B------:R-:W-:Y:S02]  /*6d90*/  SHF.L.U32 R30, R30, R27, RZ ;  /* 0x0000001b1e1e7219 */ /* 0x000fe400000006ff */
[----:B------:R-:W-:Y:S01]  /*6da0*/  LOP3.LUT R5, R21, R32, RZ, 0xc0, !PT ;  /* 0x0000002015057212 */ /* 0x000fe200078ec0ff */
[----:B------:R-:W-:-:S04]  /*6db0*/  IMAD.MOV R10, RZ, RZ, -R6 ;  /* 0x000000ffff0a7224 */ /* 0x000fc800078e0a06 */
[----:B------:R-:W-:Y:S01]  /*6dc0*/  IMAD R6, R30, R6, R5 ;  /* 0x000000061e067224 */ /* 0x000fe200078e0205 */
[----:B------:R-:W-:Y:S01]  /*6dd0*/  LOP3.LUT R5, R8, R11, RZ, 0xc0, !PT ;  /* 0x0000000b08057212 */ /* 0x000fe200078ec0ff */
[----:B------:R-:W-:Y:S02]  /*6de0*/  @P0 IMAD R7, R9, R23, R4 ;  /* 0x0000001709070224 */ /* 0x000fe400078e0204 */
[----:B--2---:R-:W-:Y:S02]  /*6df0*/  IMAD R4, R10, R26, R25 ;  /* 0x0000001a0a047224 */ /* 0x004fe400078e0219 */
[----:B---3--:R-:W-:Y:S02]  /*6e00*/  IMAD R7, R6, R31, R7 ;  /* 0x0000001f06077224 */ /* 0x008fe400078e0207 */
[----:B------:R-:W-:Y:S02]  /*6e10*/  IMAD R4, R4, R20, R5 ;  /* 0x0000001404047224 */ /* 0x000fe400078e0205 */
[----:B------:R-:W-:-:S02]  /*6e20*/  IMAD.MOV.U32 R8, RZ, RZ, 0x1 ;  /* 0x00000001ff087424 */ /* 0x000fc400078e00ff */
[----:B------:R-:W-:Y:S01]  /*6e30*/  IMAD.MOV.U32 R6, RZ, RZ, R22 ;  /* 0x000000ffff067224 */ /* 0x000fe200078e0016 */
[----:B------:R-:W-:Y:S02]  /*6e40*/  SEL R20, R4, R7, !P0 ;  /* 0x0000000704147207 */ /* 0x000fe40004000000 */
[----:B------:R-:W-:-:S07]  /*6e50*/  SEL R21, R7, R4, !P0 ;  /* 0x0000000407157207 */ /* 0x000fce0004000000 */
.L_x_165:
[----:B------:R-:W-:-:S08]  /*6e60*/  NOP ;  /* 0x0000000000007918 */ /* 0x000fd00000000000 */
[----:B------:R-:W0:-:S00]  /*6e70*/  USETMAXREG.DEALLOC.CTAPOOL 0x28 ;  /* 0x00000028000079c8 */ /* 0x000e0000080e0500 */
[----:B0-----:R-:W-:-:S13]  /*6e80*/  ISETP.NE.AND P0, PT, R3, RZ, PT ;  /* 0x000000ff0300720c */ /* 0x001fda0003f05270 */
[----:B------:R-:W-:Y:S05]  /*6e90*/  @P0 EXIT ;  /* 0x000000000000094d */ /* 0x000fea0003800000 */
[----:B------:R-:W-:Y:S01]  /*6ea0*/  LOP3.LUT P0, RZ, R8, 0xff, RZ, 0xc0, !PT ;  /* 0x000000ff08ff7812 */ /* 0x000fe2000780c0ff */
[----:B------:R-:W-:Y:S02]  /*6eb0*/  IMAD.MOV.U32 R3, RZ, RZ, 0x1 ;  /* 0x00000001ff037424 */ /* 0x000fe400078e00ff */
[----:B------:R-:W-:-:S10]  /*6ec0*/  IMAD.MOV.U32 R8, RZ, RZ, RZ ;  /* 0x000000ffff087224 */ /* 0x000fd400078e00ff */
[----:B------:R-:W-:Y:S05]  /*6ed0*/  @!P0 BRA `(.L_x_168) ;  /* 0x0000000c00748947 */ /* 0x000fea0003800000 */
[----:B------:R-:W0:Y:S01]  /*6ee0*/  LDC R3, c[0x0][0x28c] ;  /* 0x0000a300ff037b82 */ /* 0x000e220000000800 */
[----:B------:R-:W1:Y:S01]  /*6ef0*/  S2R R13, SR_CgaCtaId ;  /* 0x00000000000d7919 */ /* 0x000e620000008800 */
[----:B------:R-:W-:Y:S01]  /*6f00*/  ULDC UR5, c[0x0][0x658] ;  /* 0x0001960000057ab9 */ /* 0x000fe20000000800 */
[----:B------:R-:W-:Y:S01]  /*6f10*/  UMOV UR6, 0xffffffff ;  /* 0xffffffff00067882 */ /* 0x000fe20000000000 */
[----:B------:R-:W-:Y:S01]  /*6f20*/  BSSY B0, `(.L_x_168) ;  /* 0x00000d8000007945 */ /* 0x000fe20003800000 */
[----:B------:R-:W-:Y:S01]  /*6f30*/  USHF.L.U32 UR6, UR6, UR5, URZ ;  /* 0x0000000506067299 */ /* 0x000fe2000800063f */
[----:B------:R-:W-:Y:S01]  /*6f40*/  IMAD.MOV.U32 R10, RZ, RZ, 0x1 ;  /* 0x00000001ff0a7424 */ /* 0x000fe200078e00ff */
[----:B------:R-:W-:Y:S01]  /*6f50*/  LOP3.LUT R9, R18, 0x2, RZ, 0xfc, !PT ;  /* 0x0000000212097812 */ /* 0x000fe200078efcff */
[----:B------:R-:W-:Y:S01]  /*6f60*/  IMAD.MOV.U32 R8, RZ, RZ, RZ ;  /* 0x000000ffff087224 */ /* 0x000fe200078e00ff */
[----:B------:R-:W-:Y:S01]  /*6f70*/  ULDC UR4, c[0x0][0x600] ;  /* 0x0001800000047ab9 */ /* 0x000fe20000000800 */
[----:B------:R-:W-:Y:S01]  /*6f80*/  UMOV UR7, 0x1 ;  /* 0x0000000100077882 */ /* 0x000fe20000000000 */
[----:B------:R-:W-:-:S02]  /*6f90*/  UIADD3 UR4, UR4, -0x1, URZ ;  /* 0xffffffff04047890 */ /* 0x000fc4000fffe03f */
[----:B------:R-:W-:Y:S02]  /*6fa0*/  USHF.L.U32 UR5, UR7, UR5, URZ ;  /* 0x0000000507057299 */ /* 0x000fe4000800063f */
[----:B------:R-:W-:Y:S01]  /*6fb0*/  ULOP3.LUT UR6, URZ, UR6, URZ, 0x33, !UPT ;  /* 0x000000063f067292 */ /* 0x000fe2000f8e333f */
[----:B------:R-:W-:Y:S01]  /*6fc0*/  ULDC.64 UR42, c[0x0][0x198] ;  /* 0x00006600002a7ab9 */ /* 0x000fe20000000a00 */
[----:B0-----:R-:W-:-:S05]  /*6fd0*/  VIADD R3, R3, 0x3f ;  /* 0x0000003f03037836 */ /* 0x001fca0000000000 */
[----:B------:R-:W-:-:S04]  /*6fe0*/  SHF.R.S32.HI R4, RZ, 0x1f, R3 ;  /* 0x0000001fff047819 */ /* 0x000fc80000011403 */
[----:B------:R-:W-:Y:S01]  /*6ff0*/  LEA.HI R4, R4, R3, RZ, 0x6 ;  /* 0x0000000304047211 */ /* 0x000fe200078f30ff */
[C---:B-1----:R-:W-:Y:S02]  /*7000*/  IMAD.SHL.U32 R12, R13.reuse, 0x10, RZ ;  /* 0x000000100d0c7824 */ /* 0x042fe400078e00ff */
[----:B------:R-:W-:Y:S01]  /*7010*/  IMAD.SHL.U32 R13, R13, 0x400, RZ ;  /* 0x000004000d0d7824 */ /* 0x000fe200078e00ff */
[----:B------:R-:W-:Y:S01]  /*7020*/  SHF.R.S32.HI R11, RZ, 0x6, R4 ;  /* 0x00000006ff0b7819 */ /* 0x000fe20000011404 */
[----:B------:R-:W-:Y:S01]  /*7030*/  IMAD.MOV.U32 R3, RZ, RZ, 0x1 ;  /* 0x00000001ff037424 */ /* 0x000fe200078e00ff */
[----:B------:R-:W-:Y:S02]  /*7040*/  LOP3.LUT R12, R12, 0x30, RZ, 0xc0, !PT ;  /* 0x000000300c0c7812 */ /* 0x000fe400078ec0ff */
[----:B------:R-:W-:Y:S01]  /*7050*/  LOP3.LUT R13, R13, 0xc00, RZ, 0xc0, !PT ;  /* 0x00000c000d0d7812 */ /* 0x000fe200078ec0ff */
[----:B------:R-:W-:-:S07]  /*7060*/  VIADD R19, R11, 0x1 ;  /* 0x000000010b137836 */ /* 0x000fce0000000000 */
.L_x_179:
[----:B------:R-:W-:-:S03]  /*7070*/  UMOV UR7, 0xffffffff ;  /* 0xffffffff00077882 */ /* 0x000fc60000000000 */
[----:B------:R-:W-:Y:S05]  /*7080*/  BRA.DIV UR7, `(.L_x_169) ;  /* 0x00000012075c7947 */ /* 0x000fea000b800000 */
[----:B------:R-:W-:-:S13]  /*7090*/  ELECT P6, URZ, PT ;  /* 0x00000000003f782f */ /* 0x000fda00038c0000 */
.L_x_193:
[----:B------:R-:W-:Y:S04]  /*70a0*/  BSSY B1, `(.L_x_170) ;  /* 0x000004a000017945 */ /* 0x000fe80003800000 */
[----:B------:R-:W-:Y:S05]  /*70b0*/  @!P6 BRA `(.L_x_171) ;  /* 0x000000040020e947 */ /* 0x000fea0003800000 */
[----:B------:R-:W0:Y:S02]  /*70c0*/  LDC R4, c[0x0][0x28c] ;  /* 0x0000a300ff047b82 */ /* 0x000e240000000800 */
[----:B0-----:R-:W-:-:S13]  /*70d0*/  ISETP.GE.AND P0, PT, R4, 0x1, PT ;  /* 0x000000010400780c */ /* 0x001fda0003f06270 */
[----:B------:R-:W-:Y:S05]  /*70e0*/  @!P0 BRA `(.L_x_171) ;  /* 0x0000000400148947 */ /* 0x000fea0003800000 */
[----:B------:R-:W-:Y:S02]  /*70f0*/  IMAD.SHL.U32 R21, R21, 0x80, RZ ;  /* 0x0000008015157824 */ /* 0x000fe400078e00ff */
[----:B------:R-:W-:Y:S02]  /*7100*/  IMAD.SHL.U32 R22, R20, 0x80, RZ ;  /* 0x0000008014167824 */ /* 0x000fe400078e00ff */
[----:B------:R-:W-:Y:S02]  /*7110*/  IMAD.MOV.U32 R25, RZ, RZ, RZ ;  /* 0x000000ffff197224 */ /* 0x000fe400078e00ff */
[----:B------:R-:W-:Y:S02]  /*7120*/  IMAD.MOV.U32 R4, RZ, RZ, R12 ;  /* 0x000000ffff047224 */ /* 0x000fe400078e000c */
[----:B------:R-:W-:Y:S02]  /*7130*/  IMAD.MOV.U32 R5, RZ, RZ, R19 ;  /* 0x000000ffff057224 */ /* 0x000fe400078e0013 */
[----:B------:R-:W-:-:S02]  /*7140*/  IMAD.MOV.U32 R7, RZ, RZ, R3 ;  /* 0x000000ffff077224 */ /* 0x000fc400078e0003 */
[----:B------:R-:W-:Y:S02]  /*7150*/  IMAD.MOV.U32 R14, RZ, RZ, R8 ;  /* 0x000000ffff0e7224 */ /* 0x000fe400078e0008 */
[----:B------:R-:W-:Y:S02]  /*7160*/  VIADD R26, R21, 0x40 ;  /* 0x00000040151a7836 */ /* 0x000fe40000000000 */
[----:B------:R-:W-:-:S07]  /*7170*/  VIADD R27, R22, 0x40 ;  /* 0x00000040161b7836 */ /* 0x000fce0000000000 */
.L_x_174:
[----:B------:R-:W0:Y:S01]  /*7180*/  S2R R20, SR_CgaCtaId ;  /* 0x0000000000147919 */ /* 0x000e220000008800 */
[----:B------:R-:W-:Y:S02]  /*7190*/  MOV R15, 0x400 ;  /* 0x00000400000f7802 */ /* 0x000fe40000000f00 */
[----:B------:R-:W-:Y:S02]  /*71a0*/  ISETP.NE.AND P1, PT, R0, RZ, PT ;  /* 0x000000ff0000720c */ /* 0x000fe40003f25270 */
[----:B0-----:R-:W-:Y:S02]  /*71b0*/  LEA R23, R20, R15, 0x18 ;  /* 0x0000000f14177211 */ /* 0x001fe400078ec0ff */
[----:B------:R-:W-:-:S09]  /*71c0*/  SHF.L.U32 R15, R7, 0x1f, RZ ;  /* 0x0000001f070f7819 */ /* 0x000fd200000006ff */
[----:B------:R-:W0:Y:S01]  /*71d0*/  @!P1 LDC R20, c[0x0][0x500] ;  /* 0x00014000ff149b82 */ /* 0x000e220000000800 */
[----:B------:R-:W-:-:S04]  /*71e0*/  IMAD R24, R14, 0x8, R23 ;  /* 0x000000080e187824 */ /* 0x000fc800078e0217 */
[----:B------:R-:W1:Y:S02]  /*71f0*/  SYNCS.PHASECHK.TRANS64.TRYWAIT P0, [R24+URZ+0x38], R15 ;  /* 0x0000380f180075a7 */ /* 0x000e64000800017f */
[----:B-1----:R-:W-:Y:S05]  /*7200*/  @!P0 BRA `(.L_x_172) ;  /* 0x00000010001c8947 */ /* 0x002fea0003800000 */
.L_x_194:
[----:B-1----:R-:W-:Y:S01]  /*7210*/  PRMT R15, R9, 0x9910, RZ ;  /* 0x00009910090f7816 */ /* 0x002fe200000000ff */
[----:B0-----:R0:W-:Y:S03]  /*7220*/  @!P1 SYNCS.ARRIVE.TRANS64 RZ, [R24+URZ], R20 ;  /* 0x0000001418ff99a7 */ /* 0x0011e6000800003f */
[----:B------:R-:W-:-:S13]  /*7230*/  ISETP.NE.AND P0, PT, R15, 0x2, PT ;  /* 0x000000020f00780c */ /* 0x000fda0003f05270 */
[----:B0-----:R-:W-:Y:S05]  /*7240*/  @P0 BRA `(.L_x_173) ;  /* 0x0000000000040947 */ /* 0x001fea0003800000 */
[----:B------:R-:W-:Y:S01]  /*7250*/  BPT.TRAP 0x1 ;  /* 0x000000040000795c */ /* 0x000fe20000300000 */
.L_x_173:
[----:B------:R-:W-:Y:S01]  /*7260*/  IMAD R15, R14, 0x2000, R13 ;  /* 0x000020000e0f7824 */ /* 0x000fe200078e020d */
[----:B------:R-:W-:Y:S01]  /*7270*/  R2UR UR33, R24 ;  /* 0x00000000182172ca */ /* 0x000fe200000e0000 */
[--C-:B------:R-:W-:Y:S01]  /*7280*/  IMAD R20, R14, 0x4000, R23.reuse ;  /* 0x000040000e147824 */ /* 0x100fe200078e0217 */
[----:B------:R-:W-:Y:S01]  /*7290*/  R2UR UR36, R6 ;  /* 0x00000000062472ca */ /* 0x000fe200000e0000 */
[----:B------:R-:W-:Y:S01]  /*72a0*/  IMAD R15, R15, 0x2, R23 ;  /* 0x000000020f0f7824 */ /* 0x000fe200078e0217 */
[----:B------:R-:W-:Y:S01]  /*72b0*/  R2UR UR35, R25 ;  /* 0x00000000192372ca */ /* 0x000fe200000e0000 */
[----:B------:R-:W-:Y:S01]  /*72c0*/  VIADD R5, R5, 0xffffffff ;  /* 0xffffffff05057836 */ /* 0x000fe20000000000 */
[----:B------:R-:W-:Y:S01]  /*72d0*/  R2UR UR24, R20 ;  /* 0x00000000141872ca */ /* 0x000fe200000e0000 */
[----:B------:R-:W-:Y:S01]  /*72e0*/  UIADD3 UR14, UP0, UR42, 0xf0, URZ ;  /* 0x000000f02a0e7890 */ /* 0x000fe2000ff1e03f */
[----:B------:R-:W-:Y:S01]  /*72f0*/  R2UR UR8, R15 ;  /* 0x000000000f0872ca */ /* 0x000fe200000e0000 */
[----:B------:R-:W-:Y:S01]  /*7300*/  UIADD3 UR22, UP1, UR42, 0x1f0, URZ ;  /* 0x000001f02a167890 */ /* 0x000fe2000ff3e03f */
[----:B------:R-:W-:Y:S01]  /*7310*/  R2UR UR34, R21 ;  /* 0x00000000152272ca */ /* 0x000fe200000e0000 */
[----:B------:R-:W-:Y:S01]  /*7320*/  UIADD3.X UR15, URZ, UR43, URZ, UP0, !UPT ;  /* 0x0000002b3f0f7290 */ /* 0x000fe200087fe43f */
[----:B------:R-:W-:Y:S01]  /*7330*/  R2UR UR26, R26 ;  /* 0x000000001a1a72ca */ /* 0x000fe200000e0000 */
[----:B------:R-:W-:Y:S01]  /*7340*/  UIADD3.X UR23, URZ, UR43, URZ, UP1, !UPT ;  /* 0x0000002b3f177290 */ /* 0x000fe20008ffe43f */
[----:B------:R-:W-:Y:S01]  /*7350*/  R2UR UR19, R4 ;  /* 0x00000000041372ca */ /* 0x000fe200000e0000 */
[----:B------:R-:W-:Y:S01]  /*7360*/  VIADD R14, R14, 0x1 ;  /* 0x000000010e0e7836 */ /* 0x000fe20000000000 */
[----:B------:R-:W-:Y:S01]  /*7370*/  R2UR UR18, R22 ;  /* 0x00000000161272ca */ /* 0x000fe200000e0000 */
[----:B------:R-:W-:Y:S01]  /*7380*/  UMOV UR30, 0x0 ;  /* 0x00000000001e7882 */ /* 0x000fe20000000000 */
[----:B------:R-:W-:Y:S01]  /*7390*/  R2UR UR10, R27 ;  /* 0x000000001b0a72ca */ /* 0x000fe200000e0000 */
[----:B------:R-:W-:Y:S01]  /*73a0*/  UIADD3 UR32, UR24, 0x180, URZ ;  /* 0x0000018018207890 */ /* 0x000fe2000fffe03f */
[----:B------:R-:W-:Y:S01]  /*73b0*/  ISETP.GT.AND P1, PT, R5, 0x1, PT ;  /* 0x000000010500780c */ /* 0x000fe20003f24270 */
[----:B------:R-:W-:Y:S01]  /*73c0*/  UIADD3 UR24, UR24, 0x2180, URZ ;  /* 0x0000218018187890 */ /* 0x000fe2000fffe03f */
[----:B------:R-:W-:Y:S01]  /*73d0*/  ISETP.NE.AND P0, PT, R14, 0x7, PT ;  /* 0x000000070e00780c */ /* 0x000fe20003f05270 */
[----:B------:R-:W-:Y:S01]  /*73e0*/  UIADD3 UR16, UR8, 0x1c180, URZ ;  /* 0x0001c18008107890 */ /* 0x000fe2000fffe03f */
[----:B------:R-:W-:Y:S01]  /*73f0*/  VIADD R4, R4, 0x40 ;  /* 0x0000004004047836 */ /* 0x000fe20000000000 */
[----:B------:R-:W-:Y:S01]  /*7400*/  UIADD3 UR8, UR8, 0x1e180, URZ ;  /* 0x0001e18008087890 */ /* 0x000fe2000fffe03f */
[----:B------:R-:W-:Y:S01]  /*7410*/  SEL R20, RZ, 0x1, P0 ;  /* 0x00000001ff147807 */ /* 0x000fe20000000000 */
[----:B------:R-:W-:Y:S01]  /*7420*/  UMOV UR31, 0x10000000 ;  /* 0x10000000001f7882 */ /* 0x000fe20000000000 */
[----:B------:R-:W-:Y:S01]  /*7430*/  UMOV UR25, UR33 ;  /* 0x0000002100197c82 */ /* 0x000fe20008000000 */
[----:B------:R-:W-:Y:S01]  /*7440*/  UMOV UR28, UR36 ;  /* 0x00000024001c7c82 */ /* 0x000fe20008000000 */
[----:B------:R-:W-:Y:S01]  /*7450*/  UMOV UR27, UR35 ;  /* 0x00000023001b7c82 */ /* 0x000fe20008000000 */
[----:B------:R-:W-:Y:S01]  /*7460*/  UMOV UR7, 0xf0000 ;  /* 0x000f000000077882 */ /* 0x000fe20000000000 */
[----:B------:R0:W-:Y:S01]  /*7470*/  UTMALDG.3D [UR32], [UR14], desc[UR30] ;  /* 0x00001e200e0075b4 */ /* 0x0001e20008011000 */
[----:B------:R-:W-:Y:S01]  /*7480*/  UMOV UR17, UR33 ;  /* 0x0000002100117c82 */ /* 0x000fe20008000000 */
[----:B------:R-:W-:Y:S01]  /*7490*/  UMOV UR20, UR36 ;  /* 0x0000002400147c82 */ /* 0x000fe20008000000 */
[----:B------:R-:W-:Y:S01]  /*74a0*/  UMOV UR9, UR33 ;  /* 0x0000002100097c82 */ /* 0x000fe20008000000 */
[----:B------:R-:W-:Y:S01]  /*74b0*/  UMOV UR11, UR19 ;  /* 0x00000013000b7c82 */ /* 0x000fe20008000000 */
[----:B------:R-:W-:Y:S01]  /*74c0*/  UMOV UR12, UR36 ;  /* 0x00000024000c7c82 */ /* 0x000fe20008000000 */
[----:B------:R-:W-:Y:S01]  /*74d0*/  LOP3.LUT R7, R7, R20, RZ, 0x3c, !PT ;  /* 0x0000001407077212 */ /* 0x000fe200078e3cff */
[----:B------:R-:W-:Y:S01]  /*74e0*/  VIADD R25, R25, 0x40 ;  /* 0x0000004019197836 */ /* 0x000fe20000000000 */
[----:B------:R0:W-:Y:S01]  /*74f0*/  UTMALDG.3D [UR24], [UR14], desc[UR30] ;  /* 0x00001e180e0075b4 */ /* 0x0001e20008011000 */
[----:B------:R-:W-:Y:S01]  /*7500*/  SEL R14, R14, RZ, P0 ;  /* 0x000000ff0e0e7207 */ /* 0x000fe20000000000 */
[----:B------:R0:W-:Y:S01]  /*7510*/  UTMALDG.3D.MULTICAST [UR16], [UR22], UR7, desc[UR30] ;  /* 0x00001e10160073b4 */ /* 0x0001e20008011807 */
[----:B------:R0:W-:Y:S02]  /*7520*/  UTMALDG.3D.MULTICAST [UR8], [UR22], UR7, desc[UR30] ;  /* 0x00001e08160073b4 */ /* 0x0001e40008011807 */
[----:B0-----:R-:W-:Y:S05]  /*7530*/  @P1 BRA `(.L_x_174) ;  /* 0xfffffffc00101947 */ /* 0x001fea000383ffff */
.L_x_171:
[----:B------:R-:W-:Y:S05]  /*7540*/  BSYNC B1 ;  /* 0x0000000000017941 */ /* 0x000fea0003800000 */
.L_x_170:
[----:B------:R-:W-:Y:S01]  /*7550*/  LOP3.LUT P1, RZ, R10, 0xff, RZ, 0xc0, !PT ;  /* 0x000000ff0aff7812 */ /* 0x000fe2000782c0ff */
[C---:B------:R-:W-:Y:S01]  /*7560*/  IMAD.IADD R15, R11.reuse, 0x1, R8 ;  /* 0x000000010b0f7824 */ /* 0x040fe200078e0208 */
[----:B------:R-:W-:Y:S01]  /*7570*/  ULDC.64 UR8, c[0x0][0x650] ;  /* 0x0001940000087ab9 */ /* 0x000fe20000000a00 */
[----:B------:R-:W-:Y:S01]  /*7580*/  ISETP.GE.U32.AND P2, PT, R11, 0x7, PT ;  /* 0x000000070b00780c */ /* 0x000fe20003f46070 */
[----:B------:R-:W-:Y:S01]  /*7590*/  BSSY B1, `(.L_x_175) ;  /* 0x000006e000017945 */ /* 0x000fe20003800000 */
[C---:B------:R-:W-:Y:S01]  /*75a0*/  IMAD.WIDE.U32 R4, R15.reuse, 0x24924925, RZ ;  /* 0x249249250f047825 */ /* 0x040fe200078e00ff */
[----:B------:R-:W-:Y:S02]  /*75b0*/  ISETP.GT.U32.AND P0, PT, R15, 0x6, PT ;  /* 0x000000060f00780c */ /* 0x000fe40003f04070 */
[----:B------:R-:W-:Y:S01]  /*75c0*/  PRMT R10, RZ, 0x7610, R10 ;  /* 0x00007610ff0a7816 */ /* 0x000fe2000000000a */
[----:B------:R-:W-:Y:S01]  /*75d0*/  IMAD.MOV.U32 R21, RZ, RZ, -0x1 ;  /* 0xffffffffff157424 */ /* 0x000fe200078e00ff */
[----:B------:R-:W-:Y:S01]  /*75e0*/  ISETP.LT.U32.AND P0, PT, R11, 0x7, P0 ;  /* 0x000000070b00780c */ /* 0x000fe20000701070 */
[----:B------:R-:W-:-:S02]  /*75f0*/  IMAD.MOV.U32 R20, RZ, RZ, -0x1 ;  /* 0xffffffffff147424 */ /* 0x000fc400078e00ff */
[----:B------:R-:W0:Y:S01]  /*7600*/  @P1 S2R R7, SR_CgaCtaId ;  /* 0x0000000000071919 */ /* 0x000e220000008800 */
[----:B------:R-:W-:Y:S02]  /*7610*/  SEL R4, RZ, 0x1, !P0 ;  /* 0x00000001ff047807 */ /* 0x000fe40004000000 */
[----:B------:R-:W-:Y:S02]  /*7620*/  IADD3 R16, P0, R16, UR38, RZ ;  /* 0x0000002610107c10 */ /* 0x000fe4000ff1e0ff */
[----:B------:R-:W-:Y:S02]  /*7630*/  @P1 MOV R6, 0x400 ;  /* 0x0000040000061802 */ /* 0x000fe40000000f00 */
[----:B------:R-:W-:Y:S02]  /*7640*/  IADD3.X R17, R17, UR41, RZ, P0, !PT ;  /* 0x0000002911117c10 */ /* 0x000fe400087fe4ff */
[----:B------:R-:W-:Y:S02]  /*7650*/  ISETP.GE.U32.AND P0, PT, R16, UR8, PT ;  /* 0x0000000810007c0c */ /* 0x000fe4000bf06070 */
[----:B------:R-:W-:-:S02]  /*7660*/  LOP3.LUT R3, R3, R4, RZ, 0x3c, !PT ;  /* 0x0000000403037212 */ /* 0x000fc400078e3cff */
[----:B------:R-:W-:Y:S02]  /*7670*/  ISETP.GE.U32.AND.EX P0, PT, R17, UR9, PT, P0 ;  /* 0x0000000911007c0c */ /* 0x000fe4000bf06100 */
[----:B------:R-:W-:Y:S02]  /*7680*/  PRMT R4, RZ, 0x7610, R4 ;  /* 0x00007610ff047816 */ /* 0x000fe40000000004 */
[----:B0-----:R-:W-:Y:S01]  /*7690*/  @P1 LEA R6, R7, R6, 0x18 ;  /* 0x0000000607061211 */ /* 0x001fe200078ec0ff */
[----:B------:R-:W-:-:S03]  /*76a0*/  IMAD.IADD R7, R15, 0x1, -R5 ;  /* 0x000000010f077824 */ /* 0x000fc600078e0a05 */
[----:B------:R0:W-:Y:S02]  /*76b0*/  @P1 SYNCS.ARRIVE.TRANS64.A1T0 RZ, [R6+URZ+0x88], RZ ;  /* 0x000088ff06ff19a7 */ /* 0x0001e4000810003f */
[----:B------:R-:W-:-:S04]  /*76c0*/  LEA.HI R7, R7, R5, RZ, 0x1f ;  /* 0x0000000507077211 */ /* 0x000fc800078ff8ff */
[----:B------:R-:W-:Y:S01]  /*76d0*/  SHF.R.U32.HI R8, RZ, 0x2, R7 ;  /* 0x00000002ff087819 */ /* 0x000fe20000011607 */
[----:B0-----:R-:W-:-:S03]  /*76e0*/  IMAD.MOV.U32 R6, RZ, RZ, -0x1 ;  /* 0xffffffffff067424 */ /* 0x001fc600078e00ff */
[----:B------:R-:W-:Y:S01]  /*76f0*/  @P2 LOP3.LUT R3, R3, 0x1, R8, 0x78, !PT ;  /* 0x0000000103032812 */ /* 0x000fe200078e7808 */
[----:B------:R-:W-:Y:S01]  /*7700*/  IMAD R8, R8, -0x7, R15 ;  /* 0xfffffff908087824 */ /* 0x000fe200078e020f */
[----:B------:R-:W-:Y:S06]  /*7710*/  @P0 BRA `(.L_x_176) ;  /* 0x0000000400540947 */ /* 0x000fec0003800000 */
[----:B------:R-:W0:Y:S01]  /*7720*/  S2R R15, SR_CTAID.X ;  /* 0x00000000000f7919 */ /* 0x000e220000002500 */
[----:B------:R-:W-:Y:S01]  /*7730*/  ULDC.64 UR8, c[0x0][0x628] ;  /* 0x00018a0000087ab9 */ /* 0x000fe20000000a00 */
[----:B------:R-:W-:Y:S01]  /*7740*/  ULDC UR10, c[0x0][0x630] ;  /* 0x00018c00000a7ab9 */ /* 0x000fe20000000800 */
[----:B------:R-:W-:Y:S01]  /*7750*/  ISETP.NE.U32.AND P0, PT, RZ, UR8, PT ;  /* 0x00000008ff007c0c */ /* 0x000fe2000bf05070 */
[----:B------:R-:W1:Y:S01]  /*7760*/  S2R R20, SR_CTAID.Y ;  /* 0x0000000000147919 */ /* 0x000e620000002600 */
[----:B------:R-:W-:Y:S01]  /*7770*/  ULDC UR11, c[0x0][0x150] ;  /* 0x00005400000b7ab9 */ /* 0x000fe20000000800 */
[----:B------:R-:W-:Y:S01]  /*7780*/  IMAD.MOV.U32 R4, RZ, RZ, R16 ;  /* 0x000000ffff047224 */ /* 0x000fe200078e0010 */
[----:B------:R-:W-:Y:S01]  /*7790*/  ISETP.NE.AND.EX P0, PT, RZ, UR9, PT, P0 ;  /* 0x00000009ff007c0c */ /* 0x000fe2000bf05300 */
[----:B------:R-:W-:Y:S01]  /*77a0*/  IMAD.MOV.U32 R5, RZ, RZ, R17 ;  /* 0x000000ffff057224 */ /* 0x000fe200078e0011 */
[----:B0-----:R-:W-:-:S11]  /*77b0*/  I2FP.F32.U32 R22, R15 ;  /* 0x0000000f00167245 */ /* 0x001fd60000201000 */
[----:B------:R-:W-:Y:S05]  /*77c0*/  @!P0 BRA `(.L_x_177) ;  /* 0x0000000000288947 */ /* 0x000fea0003800000 */
[----:B------:R-:W-:Y:S02]  /*77d0*/  ULDC UR7, c[0x0][0x634] ;  /* 0x00018d0000077ab9 */ /* 0x000fe40000000800 */
[----:B------:R-:W-:-:S05]  /*77e0*/  IADD3 R5, P0, R16, UR7, RZ ;  /* 0x0000000710057c10 */ /* 0x000fca000ff1e0ff */
[----:B------:R-:W-:-:S04]  /*77f0*/  IMAD.X R21, RZ, RZ, R17, P0 ;  /* 0x000000ffff157224 */ /* 0x000fc800000e0611 */
[----:B------:R-:W-:-:S04]  /*7800*/  IMAD.WIDE.U32 R6, R21, UR8, RZ ;  /* 0x0000000815067c25 */ /* 0x000fc8000f8e00ff */
[----:B------:R-:W-:-:S04]  /*7810*/  IMAD.WIDE.U32 R6, P0, R5, UR9, R6 ;  /* 0x0000000905067c25 */ /* 0x000fc8000f800006 */
[----:B------:R-:W-:-:S04]  /*7820*/  IMAD.WIDE.U32 R4, R5, UR8, RZ ;  /* 0x0000000805047c25 */ /* 0x000fc8000f8e00ff */
[----:B------:R-:W-:Y:S01]  /*7830*/  IMAD.MOV.U32 R4, RZ, RZ, R7 ;  /* 0x000000ffff047224 */ /* 0x000fe200078e0007 */
[----:B------:R-:W-:Y:S01]  /*7840*/  IADD3 RZ, P1, R5, R6, RZ ;  /* 0x0000000605ff7210 */ /* 0x000fe20007f3e0ff */
[----:B------:R-:W-:-:S04]  /*7850*/  IMAD.X R5, RZ, RZ, RZ, P0 ;  /* 0x000000ffff057224 */ /* 0x000fc800000e06ff */
[----:B------:R-:W-:-:S08]  /*7860*/  IMAD.WIDE.U32.X R4, R21, UR9, R4, P1 ;  /* 0x0000000915047c25 */ /* 0x000fd000088e0404 */
.L_x_177:
[--C-:B------:R-:W-:Y:S01]  /*7870*/  SHF.R.U64 R14, R4, UR10, R5.reuse ;  /* 0x0000000a040e7c19 */ /* 0x100fe20008001205 */
[----:B------:R-:W-:Y:S01]  /*7880*/  FMUL R22, R22, UR11 ;  /* 0x0000000b16167c20 */ /* 0x000fe20008400000 */
[----:B------:R-:W-:Y:S01]  /*7890*/  SHF.R.U32.HI R4, RZ, UR10, R5 ;  /* 0x0000000aff047c19 */ /* 0x000fe20008011605 */
[----:B------:R-:W0:Y:S01]  /*78a0*/  LDC R6, c[0x0][0x144] ;  /* 0x00005100ff067b82 */ /* 0x000e220000000800 */
[----:B------:R-:W-:Y:S01]  /*78b0*/  IADD3 R5, P0, RZ, -R14, RZ ;  /* 0x8000000eff057210 */ /* 0x000fe20007f1e0ff */
[----:B------:R-:W-:Y:S01]  /*78c0*/  ULDC UR7, c[0x0][0x154] ;  /* 0x0000550000077ab9 */ /* 0x000fe20000000800 */
[----:B-1----:R-:W-:Y:S01]  /*78d0*/  I2FP.F32.U32 R7, R20 ;  /* 0x0000001400077245 */ /* 0x002fe20000201000 */
[----:B------:R-:W1:Y:S01]  /*78e0*/  F2I.U32.TRUNC.NTZ R22, R22 ;  /* 0x0000001600167305 */ /* 0x000e62000020f000 */
[----:B------:R-:W-:Y:S01]  /*78f0*/  ULDC.64 UR8, c[0x0][0x620] ;  /* 0x0001880000087ab9 */ /* 0x000fe20000000a00 */
[----:B------:R-:W-:Y:S01]  /*7900*/  IMAD.X R4, RZ, RZ, ~R4, P0 ;  /* 0x000000ffff047224 */ /* 0x000fe200000e0e04 */
[----:B------:R-:W-:Y:S01]  /*7910*/  ISETP.NE.AND P2, PT, R2, 0x1, PT ;  /* 0x000000010200780c */ /* 0x000fe20003f45270 */
[----:B------:R-:W-:Y:S01]  /*7920*/  FMUL R23, R7, UR7 ;  /* 0x0000000707177c20 */ /* 0x000fe20008400000 */
[----:B------:R-:W2:Y:S01]  /*7930*/  LDC R25, c[0x0][0x148] ;  /* 0x00005200ff197b82 */ /* 0x000ea20000000800 */
[----:B------:R-:W-:Y:S01]  /*7940*/  IMAD R4, R4, UR8, RZ ;  /* 0x0000000804047c24 */ /* 0x000fe2000f8e02ff */
[----:B------:R-:W-:-:S03]  /*7950*/  ULDC UR7, c[0x0][0x618] ;  /* 0x0001860000077ab9 */ /* 0x000fc60000000800 */
[----:B------:R-:W3:Y:S01]  /*7960*/  F2I.U32.TRUNC.NTZ R23, R23 ;  /* 0x0000001700177305 */ /* 0x000ee2000020f000 */
[C---:B------:R-:W-:Y:S02]  /*7970*/  IMAD R7, R5.reuse, UR9, R4 ;  /* 0x0000000905077c24 */ /* 0x040fe4000f8e0204 */
[----:B------:R-:W-:Y:S01]  /*7980*/  IMAD.WIDE.U32 R4, R5, UR8, R16 ;  /* 0x0000000805047c25 */ /* 0x000fe2000f8e0010 */
[----:B------:R-:W-:Y:S02]  /*7990*/  ULDC.64 UR8, c[0x0][0x640] ;  /* 0x0001900000087ab9 */ /* 0x000fe40000000a00 */
[----:B------:R-:W-:Y:S01]  /*79a0*/  ISETP.NE.U32.AND P0, PT, RZ, UR8, PT ;  /* 0x00000008ff007c0c */ /* 0x000fe2000bf05070 */
[----:B------:R-:W-:Y:S02]  /*79b0*/  IMAD.IADD R5, R5, 0x1, R7 ;  /* 0x0000000105057824 */ /* 0x000fe400078e0207 */
[----:B-1----:R-:W-:Y:S01]  /*79c0*/  IMAD.MOV R22, RZ, RZ, -R22 ;  /* 0x000000ffff167224 */ /* 0x002fe200078e0a16 */
[----:B------:R-:W-:-:S02]  /*79d0*/  ISETP.NE.AND.EX P0, PT, RZ, UR9, PT, P0 ;  /* 0x00000009ff007c0c */ /* 0x000fc4000bf05300 */
[----:B------:R-:W-:Y:S01]  /*79e0*/  SHF.R.U64 R21, R4, UR7, R5 ;  /* 0x0000000704157c19 */ /* 0x000fe20008001205 */
[----:B0-----:R-:W-:Y:S01]  /*79f0*/  IMAD R15, R6, R22, R15 ;  /* 0x00000016060f7224 */ /* 0x001fe200078e020f */
[----:B------:R-:W-:Y:S01]  /*7a00*/  SHF.R.U32.HI R4, RZ, UR7, R5 ;  /* 0x00000007ff047c19 */ /* 0x000fe20008011605 */
[----:B------:R-:W-:Y:S01]  /*7a10*/  ULDC UR7, c[0x0][0x608] ;  /* 0x0001820000077ab9 */ /* 0x000fe20000000800 */
[----:B---3--:R-:W-:Y:S02]  /*7a20*/  IMAD.MOV R6, RZ, RZ, -R23 ;  /* 0x000000ffff067224 */ /* 0x008fe400078e0a17 */
[--C-:B------:R-:W-:Y:S02]  /*7a30*/  SHF.R.U64 R22, R21, UR7, R4.reuse ;  /* 0x0000000715167c19 */ /* 0x100fe40008001204 */
[----:B------:R-:W-:Y:S01]  /*7a40*/  SHF.R.U32.HI R5, RZ, UR7, R4 ;  /* 0x00000007ff057c19 */ /* 0x000fe20008011604 */
[----:B------:R-:W-:Y:S01]  /*7a50*/  ULDC UR7, c[0x0][0x658] ;  /* 0x0001960000077ab9 */ /* 0x000fe20000000800 */
[----:B--2---:R-:W-:-:S02]  /*7a60*/  @P2 IMAD R15, R25, R6, R20 ;  /* 0x00000006190f2224 */ /* 0x004fc400078e0214 */
[--C-:B------:R-:W-:Y:S02]  /*7a70*/  SHF.R.U64 R20, R22, UR7, R5.reuse ;  /* 0x0000000716147c19 */ /* 0x100fe40008001205 */
[----:B------:R-:W-:-:S03]  /*7a80*/  SHF.R.U32.HI R23, RZ, UR7, R5 ;  /* 0x00000007ff177c19 */ /* 0x000fc60008011605 */
[----:B------:R-:W-:Y:S02]  /*7a90*/  IMAD.MOV.U32 R6, RZ, RZ, R20 ;  /* 0x000000ffff067224 */ /* 0x000fe400078e0014 */
[----:B------:R-:W-:Y:S01]  /*7aa0*/  IMAD.MOV.U32 R5, RZ, RZ, R23 ;  /* 0x000000ffff057224 */ /* 0x000fe200078e0017 */
[----:B------:R-:W-:Y:S06]  /*7ab0*/  @!P0 BRA `(.L_x_178) ;  /* 0x00000000002c8947 */ /* 0x000fec0003800000 */
        /* <DEDUP_REMOVED lines=9> */
[----:B------:R-:W-:-:S04]  /*7b50*/  IMAD.WIDE.U32.X R4, R23, UR9, R4, P1 ;  /* 0x0000000917047c25 */ /* 0x000fc800088e0404 */
[----:B------:R-:W-:-:S07]  /*7b60*/  IMAD.MOV.U32 R6, RZ, RZ, R4 ;  /* 0x000000ffff067224 */ /* 0x000fce00078e0004 */
.L_x_178:
[----:B------:R-:W-:Y:S01]  /*7b70*/  ULDC UR7, c[0x0][0x648] ;  /* 0x0001920000077ab9 */ /* 0x000fe20000000800 */
[----:B------:R-:W-:Y:S01]  /*7b80*/  LOP3.LUT R4, R22, UR6, RZ, 0xc0, !PT ;  /* 0x0000000616047c12 */ /* 0x000fe2000f8ec0ff */
[----:B------:R-:W-:Y:S01]  /*7b90*/  ULDC UR8, c[0x0][0x610] ;  /* 0x0001840000087ab9 */ /* 0x000fe20000000800 */
[----:B------:R-:W-:Y:S01]  /*7ba0*/  SHF.R.U64 R5, R6, UR7, R5 ;  /* 0x0000000706057c19 */ /* 0x000fe20008001205 */
[----:B------:R-:W-:Y:S01]  /*7bb0*/  ULDC UR7, c[0x0][0x638] ;  /* 0x00018e0000077ab9 */ /* 0x000fe20000000800 */
[----:B------:R-:W-:-:S03]  /*7bc0*/  LOP3.LUT R21, R21, UR4, RZ, 0xc0, !PT ;  /* 0x0000000415157c12 */ /* 0x000fc6000f8ec0ff */
[----:B------:R-:W-:Y:S02]  /*7bd0*/  IMAD.MOV R7, RZ, RZ, -R5 ;  /* 0x000000ffff077224 */ /* 0x000fe400078e0a05 */
[----:B------:R-:W-:Y:S02]  /*7be0*/  IMAD R4, R5, UR5, R4 ;  /* 0x0000000505047c24 */ /* 0x000fe4000f8e0204 */
[----:B------:R-:W-:Y:S01]  /*7bf0*/  IMAD R20, R7, UR7, R20 ;  /* 0x0000000707147c24 */ /* 0x000fe2000f8e0214 */
[----:B------:R-:W-:Y:S01]  /*7c00*/  ULDC UR7, c[0x0][0x600] ;  /* 0x0001800000077ab9 */ /* 0x000fe20000000800 */
[----:B------:R-:W-:Y:S02]  /*7c10*/  IMAD R15, R4, UR8, R15 ;  /* 0x00000008040f7c24 */ /* 0x000fe4000f8e020f */
[----:B------:R-:W-:Y:S02]  /*7c20*/  IMAD R6, R20, UR7, R21 ;  /* 0x0000000714067c24 */ /* 0x000fe4000f8e0215 */
[----:B------:R-:W-:-:S03]  /*7c30*/  IMAD.MOV.U32 R4, RZ, RZ, 0x1 ;  /* 0x00000001ff047424 */ /* 0x000fc600078e00ff */
[----:B------:R-:W-:Y:S02]  /*7c40*/  SEL R20, R6, R15, !P2 ;  /* 0x0000000f06147207 */ /* 0x000fe40005000000 */
[----:B------:R-:W-:Y:S01]  /*7c50*/  SEL R21, R15, R6, !P2 ;  /* 0x000000060f157207 */ /* 0x000fe20005000000 */
[----:B------:R-:W-:-:S07]  /*7c60*/  IMAD.MOV.U32 R6, RZ, RZ, R14 ;  /* 0x000000ffff067224 */ /* 0x000fce00078e000e */
.L_x_176:
[----:B------:R-:W-:Y:S05]  /*7c70*/  BSYNC B1 ;  /* 0x0000000000017941 */ /* 0x000fea0003800000 */
.L_x_175:
[----:B------:R-:W-:-:S13]  /*7c80*/  LOP3.LUT P0, RZ, R4, 0xff, RZ, 0xc0, !PT ;  /* 0x000000ff04ff7812 */ /* 0x000fda000780c0ff */
[----:B------:R-:W-:Y:S05]  /*7c90*/  @P0 BRA `(.L_x_179) ;  /* 0xfffffff000f40947 */ /* 0x000fea000383ffff */
[----:B------:R-:W-:Y:S05]  /*7ca0*/  BSYNC B0 ;  /* 0x0000000000007941 */ /* 0x000fea0003800000 */
.L_x_168:
[----:B------:R-:W-:-:S03]  /*7cb0*/  UMOV UR7, 0xffffffff ;  /* 0xffffffff00077882 */ /* 0x000fc60000000000 */
[----:B------:R-:W-:Y:S05]  /*7cc0*/  BRA.DIV UR7, `(.L_x_180) ;  /* 0x0000000607807947 */ /* 0x000fea000b800000 */
[----:B------:R-:W-:-:S13]  /*7cd0*/  ELECT P6, URZ, PT ;  /* 0x00000000003f782f */ /* 0x000fda00038c0000 */
.L_x_197:
[----:B------:R-:W-:Y:S04]  /*7ce0*/  BSSY B0, `(.L_x_181) ;  /* 0x0000046000007945 */ /* 0x000fe80003800000 */
[----:B------:R-:W-:Y:S05]  /*7cf0*/  @!P6 BRA `(.L_x_182) ;  /* 0x000000040010e947 */ /* 0x000fea0003800000 */
[----:B------:R-:W-:-:S04]  /*7d00*/  LOP3.LUT R18, R18, 0x2, RZ, 0xfc, !PT ;  /* 0x0000000212127812 */ /* 0x000fc800078efcff */
[----:B------:R-:W-:-:S13]  /*7d10*/  ISETP.NE.AND P0, PT, R18, 0x3, PT ;  /* 0x000000031200780c */ /* 0x000fda0003f05270 */
[----:B------:R-:W-:Y:S05]  /*7d20*/  @!P0 BRA `(.L_x_183) ;  /* 0x0000000000048947 */ /* 0x000fea0003800000 */
[----:B------:R-:W-:Y:S01]  /*7d30*/  BPT.TRAP 0x1 ;  /* 0x000000040000795c */ /* 0x000fe20000300000 */
.L_x_183:
[----:B------:R-:W0:Y:S01]  /*7d40*/  S2R R5, SR_CgaCtaId ;  /* 0x0000000000057919 */ /* 0x000e220000008800 */
[----:B------:R-:W-:Y:S02]  /*7d50*/  MOV R0, 0x400 ;  /* 0x0000040000007802 */ /* 0x000fe40000000f00 */
[----:B------:R-:W-:Y:S02]  /*7d60*/  SHF.L.U32 R2, R3, 0x1f, RZ ;  /* 0x0000001f03027819 */ /* 0x000fe400000006ff */
[----:B0-----:R-:W-:-:S05]  /*7d70*/  LEA R5, R5, R0, 0x18 ;  /* 0x0000000005057211 */ /* 0x001fca00078ec0ff */
[----:B------:R-:W-:-:S04]  /*7d80*/  VIADD R5, R5, 0x38 ;  /* 0x0000003805057836 */ /* 0x000fc80000000000 */
[C---:B------:R-:W-:Y:S02]  /*7d90*/  IMAD R7, R8.reuse, 0x8, R5 ;  /* 0x0000000808077824 */ /* 0x040fe400078e0205 */
[----:B------:R-:W-:Y:S02]  /*7da0*/  VIADD R8, R8, 0x1 ;  /* 0x0000000108087836 */ /* 0x000fe40000000000 */
[----:B------:R-:W0:Y:S03]  /*7db0*/  SYNCS.PHASECHK.TRANS64.TRYWAIT P0, [R7+URZ], R2 ;  /* 0x00000002070075a7 */ /* 0x000e26000800017f */
[----:B------:R-:W-:-:S04]  /*7dc0*/  ISETP.NE.AND P1, PT, R8, 0x7, PT ;  /* 0x000000070800780c */ /* 0x000fc80003f25270 */
[----:B------:R-:W-:Y:S02]  /*7dd0*/  SEL R0, RZ, 0x1, P1 ;  /* 0x00000001ff007807 */ /* 0x000fe40000800000 */
[----:B------:R-:W-:Y:S02]  /*7de0*/  SEL R8, R8, RZ, P1 ;  /* 0x000000ff08087207 */ /* 0x000fe40000800000 */
[----:B------:R-:W-:-:S03]  /*7df0*/  LOP3.LUT R9, R3, R0, RZ, 0x3c, !PT ;  /* 0x0000000003097212 */ /* 0x000fc600078e3cff */
[----:B------:R-:W-:Y:S01]  /*7e00*/  IMAD R6, R8, 0x8, R5 ;  /* 0x0000000808067824 */ /* 0x000fe200078e0205 */
[----:B------:R-:W-:Y:S01]  /*7e10*/  SHF.L.U32 R3, R9, 0x1f, RZ ;  /* 0x0000001f09037819 */ /* 0x000fe200000006ff */
[----:B0-----:R-:W-:Y:S06]  /*7e20*/  @!P0 BRA `(.L_x_184) ;  /* 0x0000000400488947 */ /* 0x001fec0003800000 */
.L_x_198:
[----:B------:R-:W1:Y:S01]  /*7e30*/  SYNCS.PHASECHK.TRANS64.TRYWAIT P0, [R6+URZ], R3 ;  /* 0x00000003060075a7 */ /* 0x000e62000800017f */
[----:B------:R-:W-:-:S05]  /*7e40*/  VIADD R0, R8, 0x1 ;  /* 0x0000000108007836 */ /* 0x000fca0000000000 */
[----:B------:R-:W-:-:S04]  /*7e50*/  ISETP.NE.AND P1, PT, R0, 0x7, PT ;  /* 0x000000070000780c */ /* 0x000fc80003f25270 */
[----:B0-----:R-:W-:Y:S02]  /*7e60*/  SEL R2, RZ, 0x1, P1 ;  /* 0x00000001ff027807 */ /* 0x001fe40000800000 */
[----:B------:R-:W-:Y:S02]  /*7e70*/  SEL R0, R0, RZ, P1 ;  /* 0x000000ff00007207 */ /* 0x000fe40000800000 */
[----:B------:R-:W-:-:S03]  /*7e80*/  LOP3.LUT R9, R9, R2, RZ, 0x3c, !PT ;  /* 0x0000000209097212 */ /* 0x000fc600078e3cff */
[----:B------:R-:W-:Y:S01]  /*7e90*/  IMAD R7, R0, 0x8, R5 ;  /* 0x0000000800077824 */ /* 0x000fe200078e0205 */
[----:B------:R-:W-:Y:S01]  /*7ea0*/  SHF.L.U32 R4, R9, 0x1f, RZ ;  /* 0x0000001f09047819 */ /* 0x000fe200000006ff */
[----:B-1----:R-:W-:Y:S06]  /*7eb0*/  @!P0 BRA `(.L_x_185) ;  /* 0x0000000400388947 */ /* 0x002fec0003800000 */
.L_x_199:
[----:B------:R-:W1:Y:S01]  /*7ec0*/  SYNCS.PHASECHK.TRANS64.TRYWAIT P0, [R7+URZ], R4 ;  /* 0x00000004070075a7 */ /* 0x000e62000800017f */
[----:B------:R-:W-:-:S05]  /*7ed0*/  VIADD R0, R0, 0x1 ;  /* 0x0000000100007836 */ /* 0x000fca0000000000 */
[----:B------:R-:W-:-:S04]  /*7ee0*/  ISETP.NE.AND P1, PT, R0, 0x7, PT ;  /* 0x000000070000780c */ /* 0x000fc80003f25270 */
[----:B------:R-:W-:Y:S02]  /*7ef0*/  SEL R2, RZ, 0x1, P1 ;  /* 0x00000001ff027807 */ /* 0x000fe40000800000 */
[----:B------:R-:W-:Y:S02]  /*7f00*/  SEL R0, R0, RZ, P1 ;  /* 0x000000ff00007207 */ /* 0x000fe40000800000 */
[----:B------:R-:W-:-:S03]  /*7f10*/  LOP3.LUT R9, R9, R2, RZ, 0x3c, !PT ;  /* 0x0000000209097212 */ /* 0x000fc600078e3cff */
[----:B0-----:R-:W-:Y:S01]  /*7f20*/  IMAD R6, R0, 0x8, R5 ;  /* 0x0000000800067824 */ /* 0x001fe200078e0205 */
[----:B------:R-:W-:Y:S01]  /*7f30*/  SHF.L.U32 R3, R9, 0x1f, RZ ;  /* 0x0000001f09037819 */ /* 0x000fe200000006ff */
[----:B-1----:R-:W-:Y:S06]  /*7f40*/  @!P0 BRA `(.L_x_186) ;  /* 0x0000000400288947 */ /* 0x002fec0003800000 */
.L_x_200:
        /* <DEDUP_REMOVED lines=9> */
.L_x_201:
        /* <DEDUP_REMOVED lines=9> */
.L_x_202:
[----:B------:R-:W1:Y:S01]  /*8070*/  SYNCS.PHASECHK.TRANS64.TRYWAIT P0, [R6+URZ], R3 ;  /* 0x00000003060075a7 */ /* 0x000e62000800017f */
[----:B------:R-:W-:-:S05]  /*8080*/  VIADD R0, R0, 0x1 ;  /* 0x0000000100007836 */ /* 0x000fca0000000000 */
[----:B------:R-:W-:-:S04]  /*8090*/  ISETP.NE.AND P1, PT, R0, 0x7, PT ;  /* 0x000000070000780c */ /* 0x000fc80003f25270 */
[----:B------:R-:W-:Y:S02]  /*80a0*/  SEL R2, RZ, 0x1, P1 ;  /* 0x00000001ff027807 */ /* 0x000fe40000800000 */
[----:B------:R-:W-:Y:S02]  /*80b0*/  SEL R0, R0, RZ, P1 ;  /* 0x000000ff00007207 */ /* 0x000fe40000800000 */
[----:B------:R-:W-:Y:S01]  /*80c0*/  LOP3.LUT R2, R9, R2, RZ, 0x3c, !PT ;  /* 0x0000000209027212 */ /* 0x000fe200078e3cff */
[----:B-1----:R-:W-:Y:S06]  /*80d0*/  @!P0 BRA `(.L_x_189) ;  /* 0x0000000400008947 */ /* 0x002fec0003800000 */
.L_x_203:
[----:B------:R-:W-:Y:S01]  /*80e0*/  IMAD R5, R0, 0x8, R5 ;  /* 0x0000000800057824 */ /* 0x000fe200078e0205 */
[----:B------:R-:W-:-:S07]  /*80f0*/  SHF.L.U32 R0, R2, 0x1f, RZ ;  /* 0x0000001f02007819 */ /* 0x000fce00000006ff */
.L_x_190:
[----:B--2---:R2:W3:Y:S02]  /*8100*/  SYNCS.PHASECHK.TRANS64.TRYWAIT P0, [R5+URZ], R0 ;  /* 0x00000000050075a7 */ /* 0x0044e4000800017f */
[----:B---3--:R-:W-:Y:S05]  /*8110*/  @!P0 NANOSLEEP.SYNCS 0x989680 ;  /* 0x009896800000895d */ /* 0x008fea0003900000 */
[----:B------:R-:W3:Y:S02]  /*8120*/  @!P0 SYNCS.PHASECHK.TRANS64 P0, [R5+URZ], R0 ;  /* 0x00000000050085a7 */ /* 0x000ee4000800007f */
[----:B---3--:R-:W-:Y:S05]  /*8130*/  @!P0 BRA `(.L_x_190) ;  /* 0xfffffffc00f08947 */ /* 0x008fea000383ffff */
.L_x_182:
[----:B------:R-:W-:Y:S05]  /*8140*/  BSYNC B0 ;  /* 0x0000000000007941 */ /* 0x000fea0003800000 */
.L_x_181:
[----:B------:R-:W-:Y:S05]  /*8150*/  EXIT ;  /* 0x000000000000794d */ /* 0x000fea0003800000 */
.L_x_21:
[----:B-1----:R1:W2:Y:S02]  /*8160*/  SYNCS.PHASECHK.TRANS64.TRYWAIT P1, [R3+URZ], R0 ;  /* 0x00000000030075a7 */ /* 0x0022a4000802017f */
[----:B--2---:R-:W-:Y:S05]  /*8170*/  @!P1 NANOSLEEP.SYNCS 0x989680 ;  /* 0x009896800000995d */ /* 0x004fea0003900000 */
[----:B------:R-:W2:Y:S02]  /*8180*/  @!P1 SYNCS.PHASECHK.TRANS64 P1, [R3+URZ], R0 ;  /* 0x00000000030095a7 */ /* 0x000ea4000802007f */
[----:B--2---:R-:W-:Y:S05]  /*8190*/  @!P1 BRA `(.L_x_21) ;  /* 0xfffffffc00f09947 */ /* 0x004fea000383ffff */
[----:B------:R-:W-:Y:S05]  /*81a0*/  BRA `(.L_x_20) ;  /* 0xffffff94009c7947 */ /* 0x000fea000383ffff */
.L_x_26:
[----:B-1----:R1:W2:Y:S02]  /*81b0*/  SYNCS.PHASECHK.TRANS64.TRYWAIT P1, [R5+URZ], R4 ;  /* 0x00000004050075a7 */ /* 0x0022a4000802017f */
[----:B--2---:R-:W-:Y:S05]  /*81c0*/  @!P1 NANOSLEEP.SYNCS 0x989680 ;  /* 0x009896800000995d */ /* 0x004fea0003900000 */
[----:B------:R-:W2:Y:S02]  /*81d0*/  @!P1 SYNCS.PHASECHK.TRANS64 P1, [R5+URZ], R4 ;  /* 0x00000004050095a7 */ /* 0x000ea4000802007f */
[----:B--2---:R-:W-:Y:S05]  /*81e0*/  @!P1 BRA `(.L_x_26) ;  /* 0xfffffffc00f09947 */ /* 0x004fea000383ffff */
[----:B------:R-:W-:Y:S05]  /*81f0*/  BRA `(.L_x_25) ;  /* 0xffffff9800787947 */ /* 0x000fea000383ffff */
.L_x_169:
[----:B------:R-:W-:Y:S01]  /*8200*/  BSSY B1, `(.L_x_191) ;  /* 0x0000006000017945 */ /* 0x000fe20003800000 */
[----:B------:R-:W-:-:S07]  /*8210*/  IMAD.MOV.U32 R15, RZ, RZ, -0x1 ;  /* 0xffffffffff0f7424 */ /* 0x000fce00078e00ff */
[----:B------:R-:W-:Y:S05]  /*8220*/  WARPSYNC.COLLECTIVE R15, `(.L_x_192) ;  /* 0x000000000f0c7348 */ /* 0x000fea0003c00000 */
[----:B------:R-:W-:Y:S02]  /*8230*/  ELECT P6, UR62, PT ;  /* 0x00000000003e782f */ /* 0x000fe400038c0000 */
[----:B------:R-:W-:Y:S01]  /*8240*/  MOV R14, UR62 ;  /* 0x0000003e000e7c02 */ /* 0x000fe20008000f00 */
[----:B------:R-:W-:Y:S10]  /*8250*/  ENDCOLLECTIVE ;  /* 0x000000000000791b */ /* 0x000ff40003800000 */
.L_x_192:
[----:B------:R-:W-:Y:S05]  /*8260*/  BSYNC B1 ;  /* 0x0000000000017941 */ /* 0x000fea0003800000 */
.L_x_191:
[----:B------:R-:W-:Y:S05]  /*8270*/  BRA `(.L_x_193) ;  /* 0xffffffec00887947 */ /* 0x000fea000383ffff */
.L_x_172:
[----:B-1----:R1:W2:Y:S02]  /*8280*/  SYNCS.PHASECHK.TRANS64.TRYWAIT P0, [R24+URZ+0x38], R15 ;  /* 0x0000380f180075a7 */ /* 0x0022a4000800017f */
[----:B--2---:R-:W-:Y:S05]  /*8290*/  @!P0 NANOSLEEP.SYNCS 0x989680 ;  /* 0x009896800000895d */ /* 0x004fea0003900000 */
[----:B------:R-:W2:Y:S02]  /*82a0*/  @!P0 SYNCS.PHASECHK.TRANS64 P0, [R24+URZ+0x38], R15 ;  /* 0x0000380f180085a7 */ /* 0x000ea4000800007f */
[----:B--2---:R-:W-:Y:S05]  /*82b0*/  @!P0 BRA `(.L_x_172) ;  /* 0xfffffffc00f08947 */ /* 0x004fea000383ffff */
[----:B------:R-:W-:Y:S05]  /*82c0*/  BRA `(.L_x_194) ;  /* 0xffffffec00d07947 */ /* 0x000fea000383ffff */
.L_x_180:
[----:B------:R-:W-:Y:S01]  /*82d0*/  BSSY B0, `(.L_x_195) ;  /* 0x0000006000007945 */ /* 0x000fe20003800000 */
[----:B------:R-:W-:-:S07]  /*82e0*/  IMAD.MOV.U32 R15, RZ, RZ, -0x1 ;  /* 0xffffffffff0f7424 */ /* 0x000fce00078e00ff */
[----:B------:R-:W-:Y:S05]  /*82f0*/  WARPSYNC.COLLECTIVE R15, `(.L_x_196) ;  /* 0x000000000f0c7348 */ /* 0x000fea0003c00000 */
[----:B------:R-:W-:Y:S02]  /*8300*/  ELECT P6, UR62, PT ;  /* 0x00000000003e782f */ /* 0x000fe400038c0000 */
[----:B------:R-:W-:Y:S01]  /*8310*/  MOV R14, UR62 ;  /* 0x0000003e000e7c02 */ /* 0x000fe20008000f00 */
[----:B------:R-:W-:Y:S10]  /*8320*/  ENDCOLLECTIVE ;  /* 0x000000000000791b */ /* 0x000ff40003800000 */
.L_x_196:
[----:B------:R-:W-:Y:S05]  /*8330*/  BSYNC B0 ;  /* 0x0000000000007941 */ /* 0x000fea0003800000 */
.L_x_195:
[----:B------:R-:W-:Y:S05]  /*8340*/  BRA `(.L_x_197) ;  /* 0xfffffff800647947 */ /* 0x000fea000383ffff */
.L_x_184:
[----:B0-----:R0:W1:Y:S02]  /*8350*/  SYNCS.PHASECHK.TRANS64.TRYWAIT P0, [R7+URZ], R2 ;  /* 0x00000002070075a7 */ /* 0x001064000800017f */
[----:B-1----:R-:W-:Y:S05]  /*8360*/  @!P0 NANOSLEEP.SYNCS 0x989680 ;  /* 0x009896800000895d */ /* 0x002fea0003900000 */
[----:B------:R-:W1:Y:S02]  /*8370*/  @!P0 SYNCS.PHASECHK.TRANS64 P0, [R7+URZ], R2 ;  /* 0x00000002070085a7 */ /* 0x000e64000800007f */
[----:B-1----:R-:W-:Y:S05]  /*8380*/  @!P0 BRA `(.L_x_184) ;  /* 0xfffffffc00f08947 */ /* 0x002fea000383ffff */
[----:B------:R-:W-:Y:S05]  /*8390*/  BRA `(.L_x_198) ;  /* 0xfffffff800a47947 */ /* 0x000fea000383ffff */
.L_x_185:
[----:B0-----:R0:W1:Y:S02]  /*83a0*/  SYNCS.PHASECHK.TRANS64.TRYWAIT P0, [R6+URZ], R3 ;  /* 0x00000003060075a7 */ /* 0x001064000800017f */
[----:B-1----:R-:W-:Y:S05]  /*83b0*/  @!P0 NANOSLEEP.SYNCS 0x989680 ;  /* 0x009896800000895d */ /* 0x002fea0003900000 */
[----:B------:R-:W1:Y:S02]  /*83c0*/  @!P0 SYNCS.PHASECHK.TRANS64 P0, [R6+URZ], R3 ;  /* 0x00000003060085a7 */ /* 0x000e64000800007f */
[----:B-1----:R-:W-:Y:S05]  /*83d0*/  @!P0 BRA `(.L_x_185) ;  /* 0xfffffffc00f08947 */ /* 0x002fea000383ffff */
[----:B------:R-:W-:Y:S05]  /*83e0*/  BRA `(.L_x_199) ;  /* 0xfffffff800b47947 */ /* 0x000fea000383ffff */
.L_x_186:
[----:B0-----:R0:W1:Y:S02]  /*83f0*/  SYNCS.PHASECHK.TRANS64.TRYWAIT P0, [R7+URZ], R4 ;  /* 0x00000004070075a7 */ /* 0x001064000800017f */
[----:B-1----:R-:W-:Y:S05]  /*8400*/  @!P0 NANOSLEEP.SYNCS 0x989680 ;  /* 0x009896800000895d */ /* 0x002fea0003900000 */
[----:B------:R-:W1:Y:S02]  /*8410*/  @!P0 SYNCS.PHASECHK.TRANS64 P0, [R7+URZ], R4 ;  /* 0x00000004070085a7 */ /* 0x000e64000800007f */
[----:B-1----:R-:W-:Y:S05]  /*8420*/  @!P0 BRA `(.L_x_186) ;  /* 0xfffffffc00f08947 */ /* 0x002fea000383ffff */
[----:B------:R-:W-:Y:S05]  /*8430*/  BRA `(.L_x_200) ;  /* 0xfffffff800c47947 */ /* 0x000fea000383ffff */
.L_x_187:
[----:B0-----:R0:W1:Y:S02]  /*8440*/  SYNCS.PHASECHK.TRANS64.TRYWAIT P0, [R6+URZ], R3 ;  /* 0x00000003060075a7 */ /* 0x001064000800017f */
[----:B-1----:R-:W-:Y:S05]  /*8450*/  @!P0 NANOSLEEP.SYNCS 0x989680 ;  /* 0x009896800000895d */ /* 0x002fea0003900000 */
[----:B------:R-:W1:Y:S02]  /*8460*/  @!P0 SYNCS.PHASECHK.TRANS64 P0, [R6+URZ], R3 ;  /* 0x00000003060085a7 */ /* 0x000e64000800007f */
[----:B-1----:R-:W-:Y:S05]  /*8470*/  @!P0 BRA `(.L_x_187) ;  /* 0xfffffffc00f08947 */ /* 0x002fea000383ffff */
[----:B------:R-:W-:Y:S05]  /*8480*/  BRA `(.L_x_201) ;  /* 0xfffffff800d47947 */ /* 0x000fea000383ffff */
.L_x_188:
[----:B0-----:R0:W1:Y:S02]  /*8490*/  SYNCS.PHASECHK.TRANS64.TRYWAIT P0, [R7+URZ], R4 ;  /* 0x00000004070075a7 */ /* 0x001064000800017f */
[----:B-1----:R-:W-:Y:S05]  /*84a0*/  @!P0 NANOSLEEP.SYNCS 0x989680 ;  /* 0x009896800000895d */ /* 0x002fea0003900000 */
[----:B------:R-:W1:Y:S02]  /*84b0*/  @!P0 SYNCS.PHASECHK.TRANS64 P0, [R7+URZ], R4 ;  /* 0x00000004070085a7 */ /* 0x000e64000800007f */
[----:B-1----:R-:W-:Y:S05]  /*84c0*/  @!P0 BRA `(.L_x_188) ;  /* 0xfffffffc00f08947 */ /* 0x002fea000383ffff */
[----:B------:R-:W-:Y:S05]  /*84d0*/  BRA `(.L_x_202) ;  /* 0xfffffff800e47947 */ /* 0x000fea000383ffff */
.L_x_189:
[----:B-1----:R1:W2:Y:S02]  /*84e0*/  SYNCS.PHASECHK.TRANS64.TRYWAIT P0, [R6+URZ], R3 ;  /* 0x00000003060075a7 */ /* 0x0022a4000800017f */
[----:B--2---:R-:W-:Y:S05]  /*84f0*/  @!P0 NANOSLEEP.SYNCS 0x989680 ;  /* 0x009896800000895d */ /* 0x004fea0003900000 */
[----:B------:R-:W2:Y:S02]  /*8500*/  @!P0 SYNCS.PHASECHK.TRANS64 P0, [R6+URZ], R3 ;  /* 0x00000003060085a7 */ /* 0x000ea4000800007f */
[----:B--2---:R-:W-:Y:S05]  /*8510*/  @!P0 BRA `(.L_x_189) ;  /* 0xfffffffc00f08947 */ /* 0x004fea000383ffff */
[----:B------:R-:W-:Y:S05]  /*8520*/  BRA `(.L_x_203) ;  /* 0xfffffff800ec7947 */ /* 0x000fea000383ffff */
.L_x_204:
[----:B------:R-:W-:-:S00]  /*8530*/  BRA `(.L_x_204) ;  /* 0xfffffffc00fc7947 */ /* 0x000fc0000383ffff */
[----:B------:R-:W-:-:S00]  /*8540*/  NOP ;  /* 0x0000000000007918 */ /* 0x000fc00000000000 */
        /* <DEDUP_REMOVED lines=11> */
.L_x_205:


//--------------------- .nv.global.init           --------------------------
	.section	.nv.global.init,"aw",@progbits
.nv.global.init:
	.type		$str$22,@object
	.size		$str$22,($str$23 - $str$22)
$str$22:
        /*0000*/ 	.byte	0x6b, 0x5f, 0x74, 0x69, 0x6c, 0x65, 0x5f, 0x63, 0x6f, 0x75, 0x6e, 0x74, 0x20, 0x3e, 0x3d, 0x20
        /*0010*/ 	.byte	0x31, 0x00
	.type		$str$23,@object
	.size		$str$23,(__unnamed_1 - $str$23)
$str$23:
        /*0012*/ 	.byte	0x2f, 0x74, 0x6d, 0x70, 0x2f, 0x63, 0x75, 0x74, 0x6c, 0x61, 0x73, 0x73, 0x5f, 0x73, 0x77, 0x65
        /*0022*/ 	.byte	0x65, 0x70, 0x5f, 0x73, 0x72, 0x63, 0x2f, 0x69, 0x6e, 0x63, 0x6c, 0x75, 0x64, 0x65, 0x2f, 0x63
        /*0032*/ 	.byte	0x75, 0x74, 0x6c, 0x61, 0x73, 0x73, 0x2f, 0x67, 0x65, 0x6d, 0x6d, 0x2f, 0x63, 0x6f, 0x6c, 0x6c
        /*0042*/ 	.byte	0x65, 0x63, 0x74, 0x69, 0x76, 0x65, 0x2f, 0x73, 0x6d, 0x39, 0x30, 0x5f, 0x6d, 0x6d, 0x61, 0x5f
        /*0052*/ 	.byte	0x74, 0x6d, 0x61, 0x5f, 0x67, 0x6d, 0x6d, 0x61, 0x5f, 0x73, 0x73, 0x5f, 0x77, 0x61, 0x72, 0x70
        /*0062*/ 	.byte	0x73, 0x70, 0x65, 0x63, 0x69, 0x61, 0x6c, 0x69, 0x7a, 0x65, 0x64, 0x2e, 0x68, 0x70, 0x70, 0x00
	.type		__unnamed_1,@object
	.size		__unnamed_1,(.L_0 - __unnamed_1)
__unnamed_1:
        /*0072*/ 	.byte	0x76, 0x6f, 0x69, 0x64, 0x20, 0x63, 0x75, 0x74, 0x6c, 0x61, 0x73, 0x73, 0x3a, 0x3a, 0x67, 0x65
        /* <DEDUP_REMOVED lines=180> */
        /*0bc2*/ 	.byte	0x6e, 0x74, 0x69, 0x74, 0x79, 0x5d, 0x00
.L_0:


//--------------------- .nv.shared._ZN7cutlass13device_kernelINS_4gemm6kernel13GemmUniversalIN4cute5tupleIJiiiiEEENS1_10collective13CollectiveMmaINS1_34MainloopSm90TmaGmmaWarpSpecializedILi7ENS5_IJNS4_1CILi4EEENSA_ILi1EEESC_EEENS1_35KernelTmaWarpSpecializedCooperativeEEENS5_IJNSA_ILi128EEESG_NSA_ILi64EEEEEENS_6half_tENS5_IJSC_llEEESJ_SK_NS4_8TiledMMAINS4_8MMA_AtomIJNS4_4SM904GMMA26MMA_64x128x16_F32F16F16_SSILNSO_5MajorE1ELSQ_1ELNSO_7ScaleInE1ELSR_1EEEEEENS4_6LayoutINS5_IJNSA_ILi2EEESC_SC_EEENS5_IJSC_NSA_ILi0EEESX_EEEEENS5_IJNS4_10UnderscoreES10_S10_EEEEENS4_13SM90_TMA_LOADENS4_14ComposedLayoutINS4_7SwizzleILi3ELi4ELi3EEENS4_18smem_ptr_flag_bitsILi16EEENSU_INS5_IJSH_NSA_ILi8EEEEEENS5_IJSC_SH_EEEEEEEvNS4_8identityENS4_23SM90_TMA_LOAD_MULTICASTES1D_vS1E_EENS_8epilogue10collective6detail29Sm90TmaWarpSpecializedAdapterINS1I_15DefaultEpilogueISJ_NS5_IJlSC_lEEES1M_NS1H_6thread17LinearCombinationISJ_Li1EffLNS1N_9ScaleType4KindE0ELNS_15FloatRoundStyleE2ESJ_EENS1_15EpilogueDefaultEEEEEvvEEEEvNT_6ParamsE --------------------------
	.section	.nv.shared._ZN7cutlass13device_kernelINS_4gemm6kernel13GemmUniversalIN4cute5tupleIJiiiiEEENS1_10collective13CollectiveMmaINS1_34MainloopSm90TmaGmmaWarpSpecializedILi7ENS5_IJNS4_1CILi4EEENSA_ILi1EEESC_EEENS1_35KernelTmaWarpSpecializedCooperativeEEENS5_IJNSA_ILi128EEESG_NSA_ILi64EEEEEENS_6half_tENS5_IJSC_llEEESJ_SK_NS4_8TiledMMAINS4_8MMA_AtomIJNS4_4SM904GMMA26MMA_64x128x16_F32F16F16_SSILNSO_5MajorE1ELSQ_1ELNSO_7ScaleInE1ELSR_1EEEEEENS4_6LayoutINS5_IJNSA_ILi2EEESC_SC_EEENS5_IJSC_NSA_ILi0EEESX_EEEEENS5_IJNS4_10UnderscoreES10_S10_EEEEENS4_13SM90_TMA_LOADENS4_14ComposedLayoutINS4_7SwizzleILi3ELi4ELi3EEENS4_18smem_ptr_flag_bitsILi16EEENSU_INS5_IJSH_NSA_ILi8EEEEEENS5_IJSC_SH_EEEEEEEvNS4_8identityENS4_23SM90_TMA_LOAD_MULTICASTES1D_vS1E_EENS_8epilogue10collective6detail29Sm90TmaWarpSpecializedAdapterINS1I_15DefaultEpilogueISJ_NS5_IJlSC_lEEES1M_NS1H_6thread17LinearCombinationISJ_Li1EffLNS1N_9ScaleType4KindE0ELNS_15FloatRoundStyleE2ESJ_EENS1_15EpilogueDefaultEEEEEvvEEEEvNT_6ParamsE,"aw",@nobits
	.sectionflags	@""
	.align	16
	.zero		1024


//--------------------- .nv.shared.reserved.0     --------------------------
	.section	.nv.shared.reserved.0,"aw",@nobits
	.weak		__nv_reservedSMEM_offset_0_alias
	.size		__nv_reservedSMEM_offset_0_alias, 0, 0
	.other		__nv_reservedSMEM_offset_0_alias,@"STO_CUDA_RESERVED_SHARED STV_DEFAULT"
__nv_reservedSMEM_offset_0_alias:
	.zero		0


//--------------------- .nv.global                --------------------------
	.section	.nv.global,"aw",@nobits
.nv.global:
	.type		_ZN40_INTERNAL_bff4085a_4_k_cu_2d91efa7_222654cute1_E,@object
	.size		_ZN40_INTERNAL_bff4085a_4_k_cu_2d91efa7_222654cute1_E,(_ZN40_INTERNAL_bff4085a_4_k_cu_2d91efa7_222654cuda3std3__45__cpo6cbeginE - _ZN40_INTERNAL_bff4085a_4_k_cu_2d91efa7_222654cute1_E)
_ZN40_INTERNAL_bff4085a_4_k_cu_2d91efa7_222654cute1_E:
	.zero		1
	.type		_ZN40_INTERNAL_bff4085a_4_k_cu_2d91efa7_222654cuda3std3__45__cpo6cbeginE,@object
	.size		_ZN40_INTERNAL_bff4085a_4_k_cu_2d91efa7_222654cuda3std3__45__cpo6cbeginE,(_ZN40_INTERNAL_bff4085a_4_k_cu_2d91efa7_222654cuda3std3__48in_placeE - _ZN40_INTERNAL_bff4085a_4_k_cu_2d91efa7_222654cuda3std3__45__cpo6cbeginE)
_ZN40_INTERNAL_bff4085a_4_k_cu_2d91efa7_222654cuda3std3__45__cpo6cbeginE:
	.zero		1
	.type		_ZN40_INTERNAL_bff4085a_4_k_cu_2d91efa7_222654cuda3std3__48in_placeE,@object
	.size		_ZN40_INTERNAL_bff4085a_4_k_cu_2d91efa7_222654cuda3std3__48in_placeE,(_ZN40_INTERNAL_bff4085a_4_k_cu_2d91efa7_222654cuda3std6ranges3__45__cpo9iter_moveE - _ZN40_INTERNAL_bff4085a_4_k_cu_2d91efa7_222654cuda3std3__48in_placeE)
_ZN40_INTERNAL_bff4085a_4_k_cu_2d91efa7_222654cuda3std3__48in_placeE:
	.zero		1
	.type		_ZN40_INTERNAL_bff4085a_4_k_cu_2d91efa7_222654cuda3std6ranges3__45__cpo9iter_moveE,@object
	.size		_ZN40_INTERNAL_bff4085a_4_k_cu_2d91efa7_222654cuda3std6ranges3__45__cpo9iter_moveE,(_ZN40_INTERNAL_bff4085a_4_k_cu_2d91efa7_222654cuda3std3__45__cpo5beginE - _ZN40_INTERNAL_bff4085a_4_k_cu_2d91efa7_222654cuda3std6ranges3__45__cpo9iter_moveE)
_ZN40_INTERNAL_bff4085a_4_k_cu_2d91efa7_222654cuda3std6ranges3__45__cpo9iter_moveE:
	.zero		1
	.type		_ZN40_INTERNAL_bff4085a_4_k_cu_2d91efa7_222654cuda3std3__45__cpo5beginE,@object
	.size		_ZN40_INTERNAL_bff4085a_4_k_cu_2d91efa7_222654cuda3std3__45__cpo5beginE,(_ZN40_INTERNAL_bff4085a_4_k_cu_2d91efa7_222654cuda3std3__442_GLOBAL__N__bff4085a_4_k_cu_2d91efa7_222656ignoreE - _ZN40_INTERNAL_bff4085a_4_k_cu_2d91efa7_222654cuda3std3__45__cpo5beginE)
_ZN40_INTERNAL_bff4085a_4_k_cu_2d91efa7_222654cuda3std3__45__cpo5beginE:
	.zero		1
	.type		_ZN40_INTERNAL_bff4085a_4_k_cu_2d91efa7_222654cuda3std3__442_GLOBAL__N__bff4085a_4_k_cu_2d91efa7_222656ignoreE,@object
	.size		_ZN40_INTERNAL_bff4085a_4_k_cu_2d91efa7_222654cuda3std3__442_GLOBAL__N__bff4085a_4_k_cu_2d91efa7_222656ignoreE,(_ZN40_INTERNAL_bff4085a_4_k_cu_2d91efa7_222654cute7productE - _ZN40_INTERNAL_bff4085a_4_k_cu_2d91efa7_222654cuda3std3__442_GLOBAL__N__bff4085a_4_k_cu_2d91efa7_222656ignoreE)
_ZN40_INTERNAL_bff4085a_4_k_cu_2d91efa7_222654cuda3std3__442_GLOBAL__N__bff4085a_4_k_cu_2d91efa7_222656ignoreE:
	.zero		1
	.type		_ZN40_INTERNAL_bff4085a_4_k_cu_2d91efa7_222654cute7productE,@object
	.size		_ZN40_INTERNAL_bff4085a_4_k_cu_2d91efa7_222654cute7productE,(_ZN40_INTERNAL_bff4085a_4_k_cu_2d91efa7_222654cuda3std3__45__cpo3endE - _ZN40_INTERNAL_bff4085a_4_k_cu_2d91efa7_222654cute7productE)
_ZN40_INTERNAL_bff4085a_4_k_cu_2d91efa7_222654cute7productE:
	.zero		1
	.type		_ZN40_INTERNAL_bff4085a_4_k_cu_2d91efa7_222654cuda3std3__45__cpo3endE,@object
	.size		_ZN40_INTERNAL_bff4085a_4_k_cu_2d91efa7_222654cuda3std3__45__cpo3endE,(_ZN40_INTERNAL_bff4085a_4_k_cu_2d91efa7_222654cuda3std3__419piecewise_constructE - _ZN40_INTERNAL_bff4085a_4_k_cu_2d91efa7_222654cuda3std3__45__cpo3endE)
_ZN40_INTERNAL_bff4085a_4_k_cu_2d91efa7_222654cuda3std3__45__cpo3endE:
	.zero		1
	.type		_ZN40_INTERNAL_bff4085a_4_k_cu_2d91efa7_222654cuda3std3__419piecewise_constructE,@object
	.size		_ZN40_INTERNAL_bff4085a_4_k_cu_2d91efa7_222654cuda3std3__419piecewise_constructE,(_ZN40_INTERNAL_bff4085a_4_k_cu_2d91efa7_222654cuda3std3__45__cpo4cendE - _ZN40_INTERNAL_bff4085a_4_k_cu_2d91efa7_222654cuda3std3__419piecewise_constructE)
_ZN40_INTERNAL_bff4085a_4_k_cu_2d91efa7_222654cuda3std3__419piecewise_constructE:
	.zero		1
	.type		_ZN40_INTERNAL_bff4085a_4_k_cu_2d91efa7_222654cuda3std3__45__cpo4cendE,@object
	.size		_ZN40_INTERNAL_bff4085a_4_k_cu_2d91efa7_222654cuda3std3__45__cpo4cendE,(_ZN40_INTERNAL_bff4085a_4_k_cu_2d91efa7_222654cuda3std6ranges3__45__cpo4swapE - _ZN40_INTERNAL_bff4085a_4_k_cu_2d91efa7_222654cuda3std3__45__cpo4cendE)
_ZN40_INTERNAL_bff4085a_4_k_cu_2d91efa7_222654cuda3std3__45__cpo4cendE:
	.zero		1
	.type		_ZN40_INTERNAL_bff4085a_4_k_cu_2d91efa7_222654cuda3std6ranges3__45__cpo4swapE,@object
	.size		_ZN40_INTERNAL_bff4085a_4_k_cu_2d91efa7_222654cuda3std6ranges3__45__cpo4swapE,(.L_8 - _ZN40_INTERNAL_bff4085a_4_k_cu_2d91efa7_222654cuda3std6ranges3__45__cpo4swapE)
_ZN40_INTERNAL_bff4085a_4_k_cu_2d91efa7_222654cuda3std6ranges3__45__cpo4swapE:
	.zero		1
.L_8:


//--------------------- .nv.constant0._ZN7cutlass13device_kernelINS_4gemm6kernel13GemmUniversalIN4cute5tupleIJiiiiEEENS1_10collective13CollectiveMmaINS1_34MainloopSm90TmaGmmaWarpSpecializedILi7ENS5_IJNS4_1CILi4EEENSA_ILi1EEESC_EEENS1_35KernelTmaWarpSpecializedCooperativeEEENS5_IJNSA_ILi128EEESG_NSA_ILi64EEEEEENS_6half_tENS5_IJSC_llEEESJ_SK_NS4_8TiledMMAINS4_8MMA_AtomIJNS4_4SM904GMMA26MMA_64x128x16_F32F16F16_SSILNSO_5MajorE1ELSQ_1ELNSO_7ScaleInE1ELSR_1EEEEEENS4_6LayoutINS5_IJNSA_ILi2EEESC_SC_EEENS5_IJSC_NSA_ILi0EEESX_EEEEENS5_IJNS4_10UnderscoreES10_S10_EEEEENS4_13SM90_TMA_LOADENS4_14ComposedLayoutINS4_7SwizzleILi3ELi4ELi3EEENS4_18smem_ptr_flag_bitsILi16EEENSU_INS5_IJSH_NSA_ILi8EEEEEENS5_IJSC_SH_EEEEEEEvNS4_8identityENS4_23SM90_TMA_LOAD_MULTICASTES1D_vS1E_EENS_8epilogue10collective6detail29Sm90TmaWarpSpecializedAdapterINS1I_15DefaultEpilogueISJ_NS5_IJlSC_lEEES1M_NS1H_6thread17LinearCombinationISJ_Li1EffLNS1N_9ScaleType4KindE0ELNS_15FloatRoundStyleE2ESJ_EENS1_15EpilogueDefaultEEEEEvvEEEEvNT_6ParamsE --------------------------
	.section	.nv.constant0._ZN7cutlass13device_kernelINS_4gemm6kernel13GemmUniversalIN4cute5tupleIJiiiiEEENS1_10collective13CollectiveMmaINS1_34MainloopSm90TmaGmmaWarpSpecializedILi7ENS5_IJNS4_1CILi4EEENSA_ILi1EEESC_EEENS1_35KernelTmaWarpSpecializedCooperativeEEENS5_IJNSA_ILi128EEESG_NSA_ILi64EEEEEENS_6half_tENS5_IJSC_llEEESJ_SK_NS4_8TiledMMAINS4_8MMA_AtomIJNS4_4SM904GMMA26MMA_64x128x16_F32F16F16_SSILNSO_5MajorE1ELSQ_1ELNSO_7ScaleInE1ELSR_1EEEEEENS4_6LayoutINS5_IJNSA_ILi2EEESC_SC_EEENS5_IJSC_NSA_ILi0EEESX_EEEEENS5_IJNS4_10UnderscoreES10_S10_EEEEENS4_13SM90_TMA_LOADENS4_14ComposedLayoutINS4_7SwizzleILi3ELi4ELi3EEENS4_18smem_ptr_flag_bitsILi16EEENSU_INS5_IJSH_NSA_ILi8EEEEEENS5_IJSC_SH_EEEEEEEvNS4_8identityENS4_23SM90_TMA_LOAD_MULTICASTES1D_vS1E_EENS_8epilogue10collective6detail29Sm90TmaWarpSpecializedAdapterINS1I_15DefaultEpilogueISJ_NS5_IJlSC_lEEES1M_NS1H_6thread17LinearCombinationISJ_Li1EffLNS1N_9ScaleType4KindE0ELNS_15FloatRoundStyleE2ESJ_EENS1_15EpilogueDefaultEEEEEvvEEEEvNT_6ParamsE,"a",@progbits
	.sectionflags	@""
	.align	4
.nv.constant0._ZN7cutlass13device_kernelINS_4gemm6kernel13GemmUniversalIN4cute5tupleIJiiiiEEENS1_10collective13CollectiveMmaINS1_34MainloopSm90TmaGmmaWarpSpecializedILi7ENS5_IJNS4_1CILi4EEENSA_ILi1EEESC_EEENS1_35KernelTmaWarpSpecializedCooperativeEEENS5_IJNSA_ILi128EEESG_NSA_ILi64EEEEEENS_6half_tENS5_IJSC_llEEESJ_SK_NS4_8TiledMMAINS4_8MMA_AtomIJNS4_4SM904GMMA26MMA_64x128x16_F32F16F16_SSILNSO_5MajorE1ELSQ_1ELNSO_7ScaleInE1ELSR_1EEEEEENS4_6LayoutINS5_IJNSA_ILi2EEESC_SC_EEENS5_IJSC_NSA_ILi0EEESX_EEEEENS5_IJNS4_10UnderscoreES10_S10_EEEEENS4_13SM90_TMA_LOADENS4_14ComposedLayoutINS4_7SwizzleILi3ELi4ELi3EEENS4_18smem_ptr_flag_bitsILi16EEENSU_INS5_IJSH_NSA_ILi8EEEEEENS5_IJSC_SH_EEEEEEEvNS4_8identityENS4_23SM90_TMA_LOAD_MULTICASTES1D_vS1E_EENS_8epilogue10collective6detail29Sm90TmaWarpSpecializedAdapterINS1I_15DefaultEpilogueISJ_NS5_IJlSC_lEEES1M_NS1H_6thread17LinearCombinationISJ_Li1EffLNS1N_9ScaleType4KindE0ELNS_15FloatRoundStyleE2ESJ_EENS1_15EpilogueDefaultEEEEEvvEEEEvNT_6ParamsE:
	.zero		1664


//--------------------- SYMBOLS --------------------------

	.type		.nv.reservedSmem.offset0,@object
	.size		.nv.reservedSmem.offset0,0x4
	.type		__assertfail,@function
